//
// Generated by NVIDIA NVVM Compiler
//
// Compiler Build ID: CL-36424714
// Cuda compilation tools, release 13.0, V13.0.88
// Based on NVVM 20.0.0
//

.version 9.0
.target sm_100
.address_size 64

	// .globl	_Z19forwardSubstitutionPdS_S_i
.extern .func  (.param .b32 func_retval0) vprintf
(
	.param .b64 vprintf_param_0,
	.param .b64 vprintf_param_1
)
;
.extern .shared .align 16 .b8 shared[];
.global .align 1 .b8 $str[10] = {114, 111, 119, 32, 61, 32, 37, 100, 10};
.global .align 1 .b8 $str$1[24] = {89, 45, 115, 104, 97, 114, 101, 100, 91, 37, 100, 93, 32, 117, 115, 101, 100, 32, 61, 32, 37, 102, 10};
.global .align 1 .b8 $str$2[12] = {89, 91, 37, 100, 93, 32, 61, 32, 37, 102, 10};
.global .align 1 .b8 $str$3[24] = {88, 45, 115, 104, 97, 114, 101, 100, 91, 37, 100, 93, 32, 117, 115, 101, 100, 32, 61, 32, 37, 102, 10};
.global .align 1 .b8 $str$4[12] = {88, 91, 37, 100, 93, 32, 61, 32, 37, 102, 10};

.visible .entry _Z19forwardSubstitutionPdS_S_i(
	.param .u64 .ptr .align 1 _Z19forwardSubstitutionPdS_S_i_param_0,
	.param .u64 .ptr .align 1 _Z19forwardSubstitutionPdS_S_i_param_1,
	.param .u64 .ptr .align 1 _Z19forwardSubstitutionPdS_S_i_param_2,
	.param .u32 _Z19forwardSubstitutionPdS_S_i_param_3
)
{
	.local .align 16 .b8 	__local_depot0[16];
	.reg .b64 	%SP;
	.reg .b64 	%SPL;
	.reg .pred 	%p<15>;
	.reg .b32 	%r<120>;
	.reg .b64 	%rd<50>;
	.reg .b64 	%fd<65>;

	mov.u64 	%SPL, __local_depot0;
	cvta.local.u64 	%SP, %SPL;
	ld.param.u64 	%rd11, [_Z19forwardSubstitutionPdS_S_i_param_0];
	ld.param.u64 	%rd9, [_Z19forwardSubstitutionPdS_S_i_param_1];
	ld.param.u64 	%rd10, [_Z19forwardSubstitutionPdS_S_i_param_2];
	ld.param.u32 	%r47, [_Z19forwardSubstitutionPdS_S_i_param_3];
	cvta.to.global.u64 	%rd1, %rd11;
	add.u64 	%rd12, %SP, 0;
	add.u64 	%rd2, %SPL, 0;
	mov.u32 	%r48, %ctaid.y;
	mov.u32 	%r49, %ntid.y;
	mov.u32 	%r50, %tid.y;
	mad.lo.s32 	%r1, %r48, %r49, %r50;
	setp.ge.s32 	%p1, %r1, %r47;
	@%p1 bra 	$L__BB0_21;
	st.local.u32 	[%rd2], %r1;
	mov.u64 	%rd13, $str;
	cvta.global.u64 	%rd14, %rd13;
	{ // callseq 0, 0
	.param .b64 param0;
	st.param.b64 	[param0], %rd14;
	.param .b64 param1;
	st.param.b64 	[param1], %rd12;
	.param .b32 retval0;
	call.uni (retval0), 
	vprintf, 
	(
	param0, 
	param1
	);
	ld.param.b32 	%r52, [retval0];
	} // callseq 0
	mul.lo.s32 	%r2, %r47, %r1;
	and.b32  	%r3, %r47, 15;
	setp.lt.u32 	%p2, %r47, 16;
	mov.b32 	%r108, 0;
	@%p2 bra 	$L__BB0_4;
	and.b32  	%r108, %r47, 2147483632;
	neg.s32 	%r106, %r108;
	shl.b32 	%r54, %r2, 3;
	mov.u32 	%r55, shared;
	add.s32 	%r56, %r54, %r55;
	add.s32 	%r105, %r56, 64;
	mul.wide.u32 	%rd16, %r2, 8;
	add.s64 	%rd17, %rd16, %rd1;
	add.s64 	%rd48, %rd17, 64;
$L__BB0_3:
	.pragma "nounroll";
	ld.global.f64 	%fd6, [%rd48+-64];
	st.shared.f64 	[%r105+-64], %fd6;
	ld.global.f64 	%fd7, [%rd48+-56];
	st.shared.f64 	[%r105+-56], %fd7;
	ld.global.f64 	%fd8, [%rd48+-48];
	st.shared.f64 	[%r105+-48], %fd8;
	ld.global.f64 	%fd9, [%rd48+-40];
	st.shared.f64 	[%r105+-40], %fd9;
	ld.global.f64 	%fd10, [%rd48+-32];
	st.shared.f64 	[%r105+-32], %fd10;
	ld.global.f64 	%fd11, [%rd48+-24];
	st.shared.f64 	[%r105+-24], %fd11;
	ld.global.f64 	%fd12, [%rd48+-16];
	st.shared.f64 	[%r105+-16], %fd12;
	ld.global.f64 	%fd13, [%rd48+-8];
	st.shared.f64 	[%r105+-8], %fd13;
	ld.global.f64 	%fd14, [%rd48];
	st.shared.f64 	[%r105], %fd14;
	ld.global.f64 	%fd15, [%rd48+8];
	st.shared.f64 	[%r105+8], %fd15;
	ld.global.f64 	%fd16, [%rd48+16];
	st.shared.f64 	[%r105+16], %fd16;
	ld.global.f64 	%fd17, [%rd48+24];
	st.shared.f64 	[%r105+24], %fd17;
	ld.global.f64 	%fd18, [%rd48+32];
	st.shared.f64 	[%r105+32], %fd18;
	ld.global.f64 	%fd19, [%rd48+40];
	st.shared.f64 	[%r105+40], %fd19;
	ld.global.f64 	%fd20, [%rd48+48];
	st.shared.f64 	[%r105+48], %fd20;
	ld.global.f64 	%fd21, [%rd48+56];
	st.shared.f64 	[%r105+56], %fd21;
	add.s32 	%r106, %r106, 16;
	add.s32 	%r105, %r105, 128;
	add.s64 	%rd48, %rd48, 128;
	setp.ne.s32 	%p3, %r106, 0;
	@%p3 bra 	$L__BB0_3;
$L__BB0_4:
	setp.eq.s32 	%p4, %r3, 0;
	@%p4 bra 	$L__BB0_13;
	and.b32  	%r12, %r47, 7;
	setp.lt.u32 	%p5, %r3, 8;
	@%p5 bra 	$L__BB0_7;
	add.s32 	%r57, %r108, %r2;
	mul.wide.u32 	%rd18, %r57, 8;
	add.s64 	%rd19, %rd1, %rd18;
	ld.global.f64 	%fd22, [%rd19];
	shl.b32 	%r58, %r57, 3;
	mov.u32 	%r59, shared;
	add.s32 	%r60, %r59, %r58;
	st.shared.f64 	[%r60], %fd22;
	cvt.u64.u32 	%rd20, %r2;
	cvt.u64.u32 	%rd21, %r108;
	add.s64 	%rd22, %rd21, %rd20;
	shl.b64 	%rd23, %rd22, 3;
	add.s64 	%rd24, %rd1, %rd23;
	ld.global.f64 	%fd23, [%rd24+8];
	st.shared.f64 	[%r60+8], %fd23;
	ld.global.f64 	%fd24, [%rd24+16];
	st.shared.f64 	[%r60+16], %fd24;
	ld.global.f64 	%fd25, [%rd24+24];
	st.shared.f64 	[%r60+24], %fd25;
	ld.global.f64 	%fd26, [%rd24+32];
	st.shared.f64 	[%r60+32], %fd26;
	ld.global.f64 	%fd27, [%rd24+40];
	st.shared.f64 	[%r60+40], %fd27;
	ld.global.f64 	%fd28, [%rd24+48];
	st.shared.f64 	[%r60+48], %fd28;
	ld.global.f64 	%fd29, [%rd24+56];
	st.shared.f64 	[%r60+56], %fd29;
	add.s32 	%r108, %r108, 8;
$L__BB0_7:
	setp.eq.s32 	%p6, %r12, 0;
	@%p6 bra 	$L__BB0_13;
	and.b32  	%r15, %r47, 3;
	setp.lt.u32 	%p7, %r12, 4;
	@%p7 bra 	$L__BB0_10;
	add.s32 	%r61, %r108, %r2;
	mul.wide.u32 	%rd25, %r61, 8;
	add.s64 	%rd26, %rd1, %rd25;
	ld.global.f64 	%fd30, [%rd26];
	shl.b32 	%r62, %r61, 3;
	mov.u32 	%r63, shared;
	add.s32 	%r64, %r63, %r62;
	st.shared.f64 	[%r64], %fd30;
	cvt.u64.u32 	%rd27, %r2;
	cvt.u64.u32 	%rd28, %r108;
	add.s64 	%rd29, %rd28, %rd27;
	shl.b64 	%rd30, %rd29, 3;
	add.s64 	%rd31, %rd1, %rd30;
	ld.global.f64 	%fd31, [%rd31+8];
	st.shared.f64 	[%r64+8], %fd31;
	ld.global.f64 	%fd32, [%rd31+16];
	st.shared.f64 	[%r64+16], %fd32;
	ld.global.f64 	%fd33, [%rd31+24];
	st.shared.f64 	[%r64+24], %fd33;
	add.s32 	%r108, %r108, 4;
$L__BB0_10:
	setp.eq.s32 	%p8, %r15, 0;
	@%p8 bra 	$L__BB0_13;
	add.s32 	%r65, %r108, %r2;
	shl.b32 	%r66, %r65, 3;
	mov.u32 	%r67, shared;
	add.s32 	%r111, %r67, %r66;
	mul.wide.u32 	%rd32, %r65, 8;
	add.s64 	%rd49, %rd1, %rd32;
	neg.s32 	%r110, %r15;
$L__BB0_12:
	.pragma "nounroll";
	ld.global.f64 	%fd34, [%rd49];
	st.shared.f64 	[%r111], %fd34;
	add.s32 	%r111, %r111, 8;
	add.s64 	%rd49, %rd49, 8;
	add.s32 	%r110, %r110, 1;
	setp.ne.s32 	%p9, %r110, 0;
	@%p9 bra 	$L__BB0_12;
$L__BB0_13:
	mul.lo.s32 	%r68, %r47, %r47;
	shl.b32 	%r69, %r68, 3;
	mov.u32 	%r70, shared;
	add.s32 	%r71, %r70, %r69;
	cvta.to.global.u64 	%rd33, %rd9;
	mul.wide.u32 	%rd34, %r1, 8;
	add.s64 	%rd35, %rd33, %rd34;
	ld.global.f64 	%fd64, [%rd35];
	shl.b32 	%r72, %r1, 3;
	add.s32 	%r73, %r71, %r72;
	st.shared.f64 	[%r73], %fd64;
	shl.b32 	%r74, %r47, 3;
	add.s32 	%r24, %r73, %r74;
	st.shared.f64 	[%r24], %fd64;
	setp.eq.s32 	%p10, %r1, 0;
	@%p10 bra 	$L__BB0_20;
	and.b32  	%r25, %r1, 3;
	setp.lt.u32 	%p11, %r1, 4;
	mov.b32 	%r119, 0;
	@%p11 bra 	$L__BB0_17;
	and.b32  	%r119, %r1, 268435452;
	add.s32 	%r78, %r74, 8;
	mad.lo.s32 	%r80, %r47, %r78, %r70;
	add.s32 	%r113, %r80, 16;
	shl.b32 	%r81, %r2, 3;
	add.s32 	%r82, %r81, %r70;
	add.s32 	%r112, %r82, 16;
	mov.b32 	%r114, 0;
	mov.u64 	%rd36, $str$1;
$L__BB0_16:
	ld.shared.f64 	%fd35, [%r113+-16];
	st.local.u32 	[%rd2], %r114;
	st.local.f64 	[%rd2+8], %fd35;
	cvta.global.u64 	%rd37, %rd36;
	{ // callseq 1, 0
	.param .b64 param0;
	st.param.b64 	[param0], %rd37;
	.param .b64 param1;
	st.param.b64 	[param1], %rd12;
	.param .b32 retval0;
	call.uni (retval0), 
	vprintf, 
	(
	param0, 
	param1
	);
	ld.param.b32 	%r83, [retval0];
	} // callseq 1
	ld.shared.f64 	%fd36, [%r112+-16];
	ld.shared.f64 	%fd37, [%r113+-16];
	mul.f64 	%fd38, %fd36, %fd37;
	ld.shared.f64 	%fd39, [%r24];
	sub.f64 	%fd40, %fd39, %fd38;
	st.shared.f64 	[%r24], %fd40;
	ld.shared.f64 	%fd41, [%r113+-8];
	add.s32 	%r85, %r114, 1;
	st.local.u32 	[%rd2], %r85;
	st.local.f64 	[%rd2+8], %fd41;
	{ // callseq 2, 0
	.param .b64 param0;
	st.param.b64 	[param0], %rd37;
	.param .b64 param1;
	st.param.b64 	[param1], %rd12;
	.param .b32 retval0;
	call.uni (retval0), 
	vprintf, 
	(
	param0, 
	param1
	);
	ld.param.b32 	%r86, [retval0];
	} // callseq 2
	ld.shared.f64 	%fd42, [%r112+-8];
	ld.shared.f64 	%fd43, [%r113+-8];
	mul.f64 	%fd44, %fd42, %fd43;
	ld.shared.f64 	%fd45, [%r24];
	sub.f64 	%fd46, %fd45, %fd44;
	st.shared.f64 	[%r24], %fd46;
	ld.shared.f64 	%fd47, [%r113];
	add.s32 	%r88, %r114, 2;
	st.local.u32 	[%rd2], %r88;
	st.local.f64 	[%rd2+8], %fd47;
	{ // callseq 3, 0
	.param .b64 param0;
	st.param.b64 	[param0], %rd37;
	.param .b64 param1;
	st.param.b64 	[param1], %rd12;
	.param .b32 retval0;
	call.uni (retval0), 
	vprintf, 
	(
	param0, 
	param1
	);
	ld.param.b32 	%r89, [retval0];
	} // callseq 3
	ld.shared.f64 	%fd48, [%r112];
	ld.shared.f64 	%fd49, [%r113];
	mul.f64 	%fd50, %fd48, %fd49;
	ld.shared.f64 	%fd51, [%r24];
	sub.f64 	%fd52, %fd51, %fd50;
	st.shared.f64 	[%r24], %fd52;
	ld.shared.f64 	%fd53, [%r113+8];
	add.s32 	%r91, %r114, 3;
	st.local.u32 	[%rd2], %r91;
	st.local.f64 	[%rd2+8], %fd53;
	{ // callseq 4, 0
	.param .b64 param0;
	st.param.b64 	[param0], %rd37;
	.param .b64 param1;
	st.param.b64 	[param1], %rd12;
	.param .b32 retval0;
	call.uni (retval0), 
	vprintf, 
	(
	param0, 
	param1
	);
	ld.param.b32 	%r92, [retval0];
	} // callseq 4
	ld.shared.f64 	%fd54, [%r112+8];
	ld.shared.f64 	%fd55, [%r113+8];
	mul.f64 	%fd56, %fd54, %fd55;
	ld.shared.f64 	%fd57, [%r24];
	sub.f64 	%fd64, %fd57, %fd56;
	st.shared.f64 	[%r24], %fd64;
	add.s32 	%r113, %r113, 32;
	add.s32 	%r112, %r112, 32;
	add.s32 	%r114, %r114, 4;
	setp.ne.s32 	%p12, %r114, %r119;
	@%p12 bra 	$L__BB0_16;
$L__BB0_17:
	setp.eq.s32 	%p13, %r25, 0;
	@%p13 bra 	$L__BB0_20;
	add.s32 	%r94, %r119, %r2;
	shl.b32 	%r95, %r94, 3;
	add.s32 	%r118, %r70, %r95;
	add.s32 	%r98, %r74, 8;
	shl.b32 	%r99, %r119, 3;
	mad.lo.s32 	%r100, %r47, %r98, %r99;
	add.s32 	%r117, %r70, %r100;
	neg.s32 	%r116, %r25;
	mov.u64 	%rd39, $str$1;
$L__BB0_19:
	.pragma "nounroll";
	ld.shared.f64 	%fd58, [%r117];
	st.local.u32 	[%rd2], %r119;
	st.local.f64 	[%rd2+8], %fd58;
	cvta.global.u64 	%rd40, %rd39;
	{ // callseq 5, 0
	.param .b64 param0;
	st.param.b64 	[param0], %rd40;
	.param .b64 param1;
	st.param.b64 	[param1], %rd12;
	.param .b32 retval0;
	call.uni (retval0), 
	vprintf, 
	(
	param0, 
	param1
	);
	ld.param.b32 	%r101, [retval0];
	} // callseq 5
	ld.shared.f64 	%fd59, [%r118];
	ld.shared.f64 	%fd60, [%r117];
	mul.f64 	%fd61, %fd59, %fd60;
	ld.shared.f64 	%fd62, [%r24];
	sub.f64 	%fd64, %fd62, %fd61;
	st.shared.f64 	[%r24], %fd64;
	add.s32 	%r119, %r119, 1;
	add.s32 	%r118, %r118, 8;
	add.s32 	%r117, %r117, 8;
	add.s32 	%r116, %r116, 1;
	setp.ne.s32 	%p14, %r116, 0;
	@%p14 bra 	$L__BB0_19;
$L__BB0_20:
	cvta.to.global.u64 	%rd42, %rd10;
	add.s64 	%rd44, %rd42, %rd34;
	st.global.f64 	[%rd44], %fd64;
	st.local.u32 	[%rd2], %r1;
	st.local.f64 	[%rd2+8], %fd64;
	mov.u64 	%rd45, $str$2;
	cvta.global.u64 	%rd46, %rd45;
	{ // callseq 6, 0
	.param .b64 param0;
	st.param.b64 	[param0], %rd46;
	.param .b64 param1;
	st.param.b64 	[param1], %rd12;
	.param .b32 retval0;
	call.uni (retval0), 
	vprintf, 
	(
	param0, 
	param1
	);
	ld.param.b32 	%r103, [retval0];
	} // callseq 6
$L__BB0_21:
	ret;

}
	// .globl	_Z20backwardSubstitutionPdS_S_i
.visible .entry _Z20backwardSubstitutionPdS_S_i(
	.param .u64 .ptr .align 1 _Z20backwardSubstitutionPdS_S_i_param_0,
	.param .u64 .ptr .align 1 _Z20backwardSubstitutionPdS_S_i_param_1,
	.param .u64 .ptr .align 1 _Z20backwardSubstitutionPdS_S_i_param_2,
	.param .u32 _Z20backwardSubstitutionPdS_S_i_param_3
)
{
	.local .align 16 .b8 	__local_depot1[16];
	.reg .b64 	%SP;
	.reg .b64 	%SPL;
	.reg .pred 	%p<15>;
	.reg .b32 	%r<128>;
	.reg .b64 	%rd<34>;
	.reg .b64 	%fd<67>;

	mov.u64 	%SPL, __local_depot1;
	cvta.local.u64 	%SP, %SPL;
	ld.param.u64 	%rd6, [_Z20backwardSubstitutionPdS_S_i_param_0];
	ld.param.u64 	%rd4, [_Z20backwardSubstitutionPdS_S_i_param_1];
	ld.param.u64 	%rd5, [_Z20backwardSubstitutionPdS_S_i_param_2];
	ld.param.u32 	%r127, [_Z20backwardSubstitutionPdS_S_i_param_3];
	cvta.to.global.u64 	%rd1, %rd6;
	add.u64 	%rd7, %SP, 0;
	add.u64 	%rd2, %SPL, 0;
	mov.u32 	%r52, %ctaid.y;
	mov.u32 	%r53, %ntid.y;
	mov.u32 	%r54, %tid.y;
	mad.lo.s32 	%r1, %r52, %r53, %r54;
	setp.le.s32 	%p1, %r127, %r1;
	@%p1 bra 	$L__BB1_21;
	st.local.u32 	[%rd2], %r1;
	mov.u64 	%rd8, $str;
	cvta.global.u64 	%rd9, %rd8;
	{ // callseq 7, 0
	.param .b64 param0;
	st.param.b64 	[param0], %rd9;
	.param .b64 param1;
	st.param.b64 	[param1], %rd7;
	.param .b32 retval0;
	call.uni (retval0), 
	vprintf, 
	(
	param0, 
	param1
	);
	ld.param.b32 	%r56, [retval0];
	} // callseq 7
	not.b32 	%r2, %r1;
	add.s32 	%r3, %r127, %r2;
	mul.lo.s32 	%r4, %r3, %r127;
	and.b32  	%r5, %r127, 15;
	setp.lt.u32 	%p2, %r127, 16;
	mov.b32 	%r117, 0;
	@%p2 bra 	$L__BB1_4;
	and.b32  	%r117, %r127, 2147483632;
	neg.s32 	%r115, %r117;
	add.s64 	%rd3, %rd1, 64;
	shl.b32 	%r58, %r4, 3;
	mov.u32 	%r59, shared;
	add.s32 	%r60, %r58, %r59;
	add.s32 	%r113, %r60, 64;
	mov.u32 	%r114, %r4;
$L__BB1_3:
	.pragma "nounroll";
	mul.wide.s32 	%rd11, %r114, 8;
	add.s64 	%rd12, %rd3, %rd11;
	ld.global.f64 	%fd6, [%rd12+-64];
	st.shared.f64 	[%r113+-64], %fd6;
	ld.global.f64 	%fd7, [%rd12+-56];
	st.shared.f64 	[%r113+-56], %fd7;
	ld.global.f64 	%fd8, [%rd12+-48];
	st.shared.f64 	[%r113+-48], %fd8;
	ld.global.f64 	%fd9, [%rd12+-40];
	st.shared.f64 	[%r113+-40], %fd9;
	ld.global.f64 	%fd10, [%rd12+-32];
	st.shared.f64 	[%r113+-32], %fd10;
	ld.global.f64 	%fd11, [%rd12+-24];
	st.shared.f64 	[%r113+-24], %fd11;
	ld.global.f64 	%fd12, [%rd12+-16];
	st.shared.f64 	[%r113+-16], %fd12;
	ld.global.f64 	%fd13, [%rd12+-8];
	st.shared.f64 	[%r113+-8], %fd13;
	ld.global.f64 	%fd14, [%rd12];
	st.shared.f64 	[%r113], %fd14;
	ld.global.f64 	%fd15, [%rd12+8];
	st.shared.f64 	[%r113+8], %fd15;
	ld.global.f64 	%fd16, [%rd12+16];
	st.shared.f64 	[%r113+16], %fd16;
	ld.global.f64 	%fd17, [%rd12+24];
	st.shared.f64 	[%r113+24], %fd17;
	ld.global.f64 	%fd18, [%rd12+32];
	st.shared.f64 	[%r113+32], %fd18;
	ld.global.f64 	%fd19, [%rd12+40];
	st.shared.f64 	[%r113+40], %fd19;
	ld.global.f64 	%fd20, [%rd12+48];
	st.shared.f64 	[%r113+48], %fd20;
	ld.global.f64 	%fd21, [%rd12+56];
	st.shared.f64 	[%r113+56], %fd21;
	add.s32 	%r115, %r115, 16;
	add.s32 	%r114, %r114, 16;
	add.s32 	%r113, %r113, 128;
	setp.ne.s32 	%p3, %r115, 0;
	@%p3 bra 	$L__BB1_3;
$L__BB1_4:
	setp.eq.s32 	%p4, %r5, 0;
	@%p4 bra 	$L__BB1_13;
	and.b32  	%r16, %r127, 7;
	setp.lt.u32 	%p5, %r5, 8;
	@%p5 bra 	$L__BB1_7;
	add.s32 	%r61, %r117, %r4;
	mul.wide.s32 	%rd13, %r61, 8;
	add.s64 	%rd14, %rd1, %rd13;
	ld.global.f64 	%fd22, [%rd14];
	shl.b32 	%r62, %r61, 3;
	mov.u32 	%r63, shared;
	add.s32 	%r64, %r63, %r62;
	st.shared.f64 	[%r64], %fd22;
	ld.global.f64 	%fd23, [%rd14+8];
	st.shared.f64 	[%r64+8], %fd23;
	ld.global.f64 	%fd24, [%rd14+16];
	st.shared.f64 	[%r64+16], %fd24;
	ld.global.f64 	%fd25, [%rd14+24];
	st.shared.f64 	[%r64+24], %fd25;
	ld.global.f64 	%fd26, [%rd14+32];
	st.shared.f64 	[%r64+32], %fd26;
	ld.global.f64 	%fd27, [%rd14+40];
	st.shared.f64 	[%r64+40], %fd27;
	ld.global.f64 	%fd28, [%rd14+48];
	st.shared.f64 	[%r64+48], %fd28;
	ld.global.f64 	%fd29, [%rd14+56];
	st.shared.f64 	[%r64+56], %fd29;
	add.s32 	%r117, %r117, 8;
$L__BB1_7:
	setp.eq.s32 	%p6, %r16, 0;
	@%p6 bra 	$L__BB1_13;
	and.b32  	%r19, %r127, 3;
	setp.lt.u32 	%p7, %r16, 4;
	@%p7 bra 	$L__BB1_10;
	add.s32 	%r65, %r117, %r4;
	mul.wide.s32 	%rd15, %r65, 8;
	add.s64 	%rd16, %rd1, %rd15;
	ld.global.f64 	%fd30, [%rd16];
	shl.b32 	%r66, %r65, 3;
	mov.u32 	%r67, shared;
	add.s32 	%r68, %r67, %r66;
	st.shared.f64 	[%r68], %fd30;
	ld.global.f64 	%fd31, [%rd16+8];
	st.shared.f64 	[%r68+8], %fd31;
	ld.global.f64 	%fd32, [%rd16+16];
	st.shared.f64 	[%r68+16], %fd32;
	ld.global.f64 	%fd33, [%rd16+24];
	st.shared.f64 	[%r68+24], %fd33;
	add.s32 	%r117, %r117, 4;
$L__BB1_10:
	setp.eq.s32 	%p8, %r19, 0;
	@%p8 bra 	$L__BB1_13;
	shl.b32 	%r69, %r4, 3;
	shl.b32 	%r70, %r117, 3;
	add.s32 	%r71, %r69, %r70;
	mov.u32 	%r72, shared;
	add.s32 	%r121, %r72, %r71;
	add.s32 	%r120, %r117, %r4;
	neg.s32 	%r119, %r19;
$L__BB1_12:
	.pragma "nounroll";
	mul.wide.s32 	%rd17, %r120, 8;
	add.s64 	%rd18, %rd1, %rd17;
	ld.global.f64 	%fd34, [%rd18];
	st.shared.f64 	[%r121], %fd34;
	add.s32 	%r121, %r121, 8;
	add.s32 	%r120, %r120, 1;
	add.s32 	%r119, %r119, 1;
	setp.ne.s32 	%p9, %r119, 0;
	@%p9 bra 	$L__BB1_12;
$L__BB1_13:
	mad.lo.s32 	%r73, %r127, %r127, %r127;
	shl.b32 	%r74, %r73, 3;
	mov.u32 	%r75, shared;
	add.s32 	%r31, %r75, %r74;
	cvta.to.global.u64 	%rd19, %rd4;
	mul.wide.s32 	%rd20, %r3, 8;
	add.s64 	%rd21, %rd19, %rd20;
	ld.global.f64 	%fd66, [%rd21];
	shl.b32 	%r76, %r2, 3;
	add.s32 	%r77, %r31, %r76;
	st.shared.f64 	[%r77], %fd66;
	shl.b32 	%r78, %r127, 3;
	add.s32 	%r32, %r77, %r78;
	st.shared.f64 	[%r32], %fd66;
	sub.s32 	%r33, %r127, %r1;
	setp.eq.s32 	%p10, %r1, 0;
	@%p10 bra 	$L__BB1_20;
	add.s32 	%r34, %r127, -1;
	min.s32 	%r35, %r33, %r34;
	sub.s32 	%r79, %r127, %r35;
	and.b32  	%r36, %r79, 3;
	setp.eq.s32 	%p11, %r36, 0;
	@%p11 bra 	$L__BB1_17;
	mul.lo.s32 	%r80, %r127, %r33;
	shl.b32 	%r81, %r80, 3;
	add.s32 	%r83, %r81, %r75;
	add.s32 	%r125, %r83, -8;
	add.s32 	%r85, %r78, 16;
	mad.lo.s32 	%r86, %r127, %r85, %r75;
	add.s32 	%r124, %r86, -8;
	neg.s32 	%r122, %r36;
	mov.u64 	%rd22, $str$3;
	mov.u32 	%r123, %r34;
$L__BB1_16:
	.pragma "nounroll";
	mov.u32 	%r127, %r123;
	ld.shared.f64 	%fd35, [%r124];
	st.local.u32 	[%rd2], %r127;
	st.local.f64 	[%rd2+8], %fd35;
	cvta.global.u64 	%rd23, %rd22;
	{ // callseq 8, 0
	.param .b64 param0;
	st.param.b64 	[param0], %rd23;
	.param .b64 param1;
	st.param.b64 	[param1], %rd7;
	.param .b32 retval0;
	call.uni (retval0), 
	vprintf, 
	(
	param0, 
	param1
	);
	ld.param.b32 	%r87, [retval0];
	} // callseq 8
	ld.shared.f64 	%fd36, [%r125];
	ld.shared.f64 	%fd37, [%r124];
	mul.f64 	%fd38, %fd36, %fd37;
	ld.shared.f64 	%fd39, [%r32];
	sub.f64 	%fd66, %fd39, %fd38;
	st.shared.f64 	[%r32], %fd66;
	add.s32 	%r125, %r125, -8;
	add.s32 	%r124, %r124, -8;
	add.s32 	%r123, %r127, -1;
	add.s32 	%r122, %r122, 1;
	setp.ne.s32 	%p12, %r122, 0;
	@%p12 bra 	$L__BB1_16;
$L__BB1_17:
	sub.s32 	%r89, %r34, %r35;
	setp.lt.u32 	%p13, %r89, 3;
	@%p13 bra 	$L__BB1_20;
	mov.u64 	%rd25, $str$3;
$L__BB1_19:
	add.s32 	%r90, %r127, -1;
	shl.b32 	%r91, %r127, 3;
	add.s32 	%r92, %r31, %r91;
	ld.shared.f64 	%fd40, [%r92+-8];
	st.local.u32 	[%rd2], %r90;
	st.local.f64 	[%rd2+8], %fd40;
	cvta.global.u64 	%rd26, %rd25;
	{ // callseq 9, 0
	.param .b64 param0;
	st.param.b64 	[param0], %rd26;
	.param .b64 param1;
	st.param.b64 	[param1], %rd7;
	.param .b32 retval0;
	call.uni (retval0), 
	vprintf, 
	(
	param0, 
	param1
	);
	ld.param.b32 	%r93, [retval0];
	} // callseq 9
	add.s32 	%r95, %r127, %r4;
	shl.b32 	%r96, %r95, 3;
	add.s32 	%r98, %r75, %r96;
	ld.shared.f64 	%fd41, [%r98+-8];
	ld.shared.f64 	%fd42, [%r92+-8];
	mul.f64 	%fd43, %fd41, %fd42;
	ld.shared.f64 	%fd44, [%r32];
	sub.f64 	%fd45, %fd44, %fd43;
	st.shared.f64 	[%r32], %fd45;
	add.s32 	%r99, %r127, -2;
	ld.shared.f64 	%fd46, [%r92+-16];
	st.local.u32 	[%rd2], %r99;
	st.local.f64 	[%rd2+8], %fd46;
	{ // callseq 10, 0
	.param .b64 param0;
	st.param.b64 	[param0], %rd26;
	.param .b64 param1;
	st.param.b64 	[param1], %rd7;
	.param .b32 retval0;
	call.uni (retval0), 
	vprintf, 
	(
	param0, 
	param1
	);
	ld.param.b32 	%r100, [retval0];
	} // callseq 10
	ld.shared.f64 	%fd47, [%r98+-16];
	ld.shared.f64 	%fd48, [%r92+-16];
	mul.f64 	%fd49, %fd47, %fd48;
	ld.shared.f64 	%fd50, [%r32];
	sub.f64 	%fd51, %fd50, %fd49;
	st.shared.f64 	[%r32], %fd51;
	add.s32 	%r102, %r127, -3;
	ld.shared.f64 	%fd52, [%r92+-24];
	st.local.u32 	[%rd2], %r102;
	st.local.f64 	[%rd2+8], %fd52;
	{ // callseq 11, 0
	.param .b64 param0;
	st.param.b64 	[param0], %rd26;
	.param .b64 param1;
	st.param.b64 	[param1], %rd7;
	.param .b32 retval0;
	call.uni (retval0), 
	vprintf, 
	(
	param0, 
	param1
	);
	ld.param.b32 	%r103, [retval0];
	} // callseq 11
	ld.shared.f64 	%fd53, [%r98+-24];
	ld.shared.f64 	%fd54, [%r92+-24];
	mul.f64 	%fd55, %fd53, %fd54;
	ld.shared.f64 	%fd56, [%r32];
	sub.f64 	%fd57, %fd56, %fd55;
	st.shared.f64 	[%r32], %fd57;
	add.s32 	%r127, %r127, -4;
	ld.shared.f64 	%fd58, [%r92+-32];
	st.local.u32 	[%rd2], %r127;
	st.local.f64 	[%rd2+8], %fd58;
	{ // callseq 12, 0
	.param .b64 param0;
	st.param.b64 	[param0], %rd26;
	.param .b64 param1;
	st.param.b64 	[param1], %rd7;
	.param .b32 retval0;
	call.uni (retval0), 
	vprintf, 
	(
	param0, 
	param1
	);
	ld.param.b32 	%r105, [retval0];
	} // callseq 12
	ld.shared.f64 	%fd59, [%r98+-32];
	ld.shared.f64 	%fd60, [%r92+-32];
	mul.f64 	%fd61, %fd59, %fd60;
	ld.shared.f64 	%fd62, [%r32];
	sub.f64 	%fd66, %fd62, %fd61;
	st.shared.f64 	[%r32], %fd66;
	setp.gt.s32 	%p14, %r127, %r33;
	@%p14 bra 	$L__BB1_19;
$L__BB1_20:
	add.s32 	%r107, %r4, %r3;
	shl.b32 	%r108, %r107, 3;
	add.s32 	%r110, %r75, %r108;
	ld.shared.f64 	%fd63, [%r110];
	div.rn.f64 	%fd64, %fd66, %fd63;
	st.shared.f64 	[%r32], %fd64;
	cvta.to.global.u64 	%rd28, %rd5;
	add.s64 	%rd30, %rd28, %rd20;
	st.global.f64 	[%rd30], %fd64;
	st.local.u32 	[%rd2], %r3;
	st.local.f64 	[%rd2+8], %fd64;
	mov.u64 	%rd31, $str$4;
	cvta.global.u64 	%rd32, %rd31;
	{ // callseq 13, 0
	.param .b64 param0;
	st.param.b64 	[param0], %rd32;
	.param .b64 param1;
	st.param.b64 	[param1], %rd7;
	.param .b32 retval0;
	call.uni (retval0), 
	vprintf, 
	(
	param0, 
	param1
	);
	ld.param.b32 	%r111, [retval0];
	} // callseq 13
$L__BB1_21:
	ret;

}


// ===== COMPILED SASS (sm_100) =====

	.target	sm_100

	.elftype	@"ET_EXEC"


//--------------------- .note.nv.tkinfo           --------------------------
	.section	.note.nv.tkinfo,"",@"SHT_NOTE"
	.sectionflags	@"SHF_NOTE_NV_TKINFO"
	.tkinfo
        /*0018*/ 	.word	0x00000002
        /*0030*/ 	.string	""
        /*0030*/ 	.string	"ptxas"
        /*0030*/ 	.string	"Cuda compilation tools, release 13.0, V13.0.88"
        /*0030*/ 	.string	"Build cuda_13.0.r13.0/compiler.36424714_0"
        /*0030*/ 	.string	"-arch sm_100 -m 64 "



//--------------------- .note.nv.cuinfo           --------------------------
	.section	.note.nv.cuinfo,"",@"SHT_NOTE"
	.sectionflags	@"SHF_NOTE_NV_CUINFO"
        /*0018*/ 	.short	0x0002
        /*001a*/ 	.short	0x0064
        /*001c*/ 	.short	0x0082
	.zero		2


//--------------------- .nv.info                  --------------------------
	.section	.nv.info,"",@"SHT_CUDA_INFO"
	.align	4


	//----- nvinfo : EIATTR_REGCOUNT
	.align		4
        /*0000*/ 	.byte	0x04, 0x2f
        /*0002*/ 	.short	(.L_6 - .L_5)
	.align		4
.L_5:
        /*0004*/ 	.word	index@(_Z19forwardSubstitutionPdS_S_i)
        /*0008*/ 	.word	0x00000020


	//----- nvinfo : EIATTR_FRAME_SIZE
	.align		4
.L_6:
        /*000c*/ 	.byte	0x04, 0x11
        /*000e*/ 	.short	(.L_8 - .L_7)
	.align		4
.L_7:
        /*0010*/ 	.word	index@(_Z19forwardSubstitutionPdS_S_i)
        /*0014*/ 	.word	0x00000010


	//----- nvinfo : EIATTR_REGCOUNT
	.align		4
.L_8:
        /*0018*/ 	.byte	0x04, 0x2f
        /*001a*/ 	.short	(.L_10 - .L_9)
	.align		4
.L_9:
        /*001c*/ 	.word	index@(_Z20backwardSubstitutionPdS_S_i)
        /*0020*/ 	.word	0x00000020


	//----- nvinfo : EIATTR_FRAME_SIZE
	.align		4
.L_10:
        /*0024*/ 	.byte	0x04, 0x11
        /*0026*/ 	.short	(.L_12 - .L_11)
	.align		4
.L_11:
        /*0028*/ 	.word	index@($__internal_0_$__cuda_sm20_div_rn_f64_full)
        /*002c*/ 	.word	0x00000010


	//----- nvinfo : EIATTR_FRAME_SIZE
	.align		4
.L_12:
        /*0030*/ 	.byte	0x04, 0x11
        /*0032*/ 	.short	(.L_14 - .L_13)
	.align		4
.L_13:
        /*0034*/ 	.word	index@(_Z20backwardSubstitutionPdS_S_i)
        /*0038*/ 	.word	0x00000010


	//----- nvinfo : EIATTR_MIN_STACK_SIZE
	.align		4
.L_14:
        /*003c*/ 	.byte	0x04, 0x12
        /*003e*/ 	.short	(.L_16 - .L_15)
	.align		4
.L_15:
        /*0040*/ 	.word	index@(_Z20backwardSubstitutionPdS_S_i)
        /*0044*/ 	.word	0x00000010


	//----- nvinfo : EIATTR_MIN_STACK_SIZE
	.align		4
.L_16:
        /*0048*/ 	.byte	0x04, 0x12
        /*004a*/ 	.short	(.L_18 - .L_17)
	.align		4
.L_17:
        /*004c*/ 	.word	index@(_Z19forwardSubstitutionPdS_S_i)
        /*0050*/ 	.word	0x00000010
.L_18:


//--------------------- .nv.compat                --------------------------
	.section	.nv.compat,"",@"SHT_CUDA_COMPAT_INFO"
	.align	4
        /*0000*/ 	.byte	0x02, 0x09, 0x00, 0x00, 0x02, 0x02, 0x01, 0x00, 0x02, 0x05, 0x05, 0x00, 0x03, 0x07, 0x01, 0x01
        /*0010*/ 	.byte	0x02, 0x03, 0x00, 0x00, 0x02, 0x06, 0x01, 0x00, 0x04, 0x0b, 0x08, 0x00, 0x01, 0x00, 0x00, 0x00
        /*0020*/ 	.byte	0x00, 0x00, 0x00, 0x00


//--------------------- .nv.info._Z20backwardSubstitutionPdS_S_i --------------------------
	.section	.nv.info._Z20backwardSubstitutionPdS_S_i,"",@"SHT_CUDA_INFO"
	.sectionflags	@""
	.align	4


	//----- nvinfo : EIATTR_CUDA_API_VERSION
	.align		4
        /*0000*/ 	.byte	0x04, 0x37
        /*0002*/ 	.short	(.L_20 - .L_19)
.L_19:
        /*0004*/ 	.word	0x00000082


	//----- nvinfo : EIATTR_KPARAM_INFO
	.align		4
.L_20:
        /*0008*/ 	.byte	0x04, 0x17
        /*000a*/ 	.short	(.L_22 - .L_21)
.L_21:
        /*000c*/ 	.word	0x00000000
        /*0010*/ 	.short	0x0003
        /*0012*/ 	.short	0x0018
        /*0014*/ 	.byte	0x00, 0xf0, 0x11, 0x00


	//----- nvinfo : EIATTR_KPARAM_INFO
	.align		4
.L_22:
        /*0018*/ 	.byte	0x04, 0x17
        /*001a*/ 	.short	(.L_24 - .L_23)
.L_23:
        /*001c*/ 	.word	0x00000000
        /*0020*/ 	.short	0x0002
        /*0022*/ 	.short	0x0010
        /*0024*/ 	.byte	0x00, 0xf5, 0x21, 0x00


	//----- nvinfo : EIATTR_KPARAM_INFO
	.align		4
.L_24:
        /*0028*/ 	.byte	0x04, 0x17
        /*002a*/ 	.short	(.L_26 - .L_25)
.L_25:
        /*002c*/ 	.word	0x00000000
        /*0030*/ 	.short	0x0001
        /*0032*/ 	.short	0x0008
        /*0034*/ 	.byte	0x00, 0xf5, 0x21, 0x00


	//----- nvinfo : EIATTR_KPARAM_INFO
	.align		4
.L_26:
        /*0038*/ 	.byte	0x04, 0x17
        /*003a*/ 	.short	(.L_28 - .L_27)
.L_27:
        /*003c*/ 	.word	0x00000000
        /*0040*/ 	.short	0x0000
        /*0042*/ 	.short	0x0000
        /*0044*/ 	.byte	0x00, 0xf5, 0x21, 0x00


	//----- nvinfo : EIATTR_SPARSE_MMA_MASK
	.align		4
.L_28:
        /*0048*/ 	.byte	0x03, 0x50
        /*004a*/ 	.short	0x0000


	//----- nvinfo : EIATTR_MAXREG_COUNT
	.align		4
        /*004c*/ 	.byte	0x03, 0x1b
        /*004e*/ 	.short	0x00ff


	//----- nvinfo : EIATTR_EXTERNS
	.align		4
        /*0050*/ 	.byte	0x04, 0x0f
        /*0052*/ 	.short	(.L_30 - .L_29)


	//   ....[0]....
	.align		4
.L_29:
        /*0054*/ 	.word	index@(vprintf)


	//----- nvinfo : EIATTR_MERCURY_ISA_VERSION
	.align		4
.L_30:
        /*0058*/ 	.byte	0x03, 0x5f
        /*005a*/ 	.short	0x0101


	//----- nvinfo : EIATTR_VRC_CTA_INIT_COUNT
	.align		4
        /*005c*/ 	.byte	0x02, 0x4a
	.zero		1
	.zero		1


	//----- nvinfo : EIATTR_SYSCALL_OFFSETS
	.align		4
        /*0060*/ 	.byte	0x04, 0x46
        /*0062*/ 	.short	(.L_32 - .L_31)


	//   ....[0]....
.L_31:
        /*0064*/ 	.word	0x00000180


	//   ....[1]....
        /*0068*/ 	.word	0x00000e70


	//   ....[2]....
        /*006c*/ 	.word	0x00001070


	//   ....[3]....
        /*0070*/ 	.word	0x000011a0


	//   ....[4]....
        /*0074*/ 	.word	0x000012b0


	//   ....[5]....
        /*0078*/ 	.word	0x000013c0


	//   ....[6]....
        /*007c*/ 	.word	0x000016a0


	//----- nvinfo : EIATTR_EXIT_INSTR_OFFSETS
	.align		4
.L_32:
        /*0080*/ 	.byte	0x04, 0x1c
        /*0082*/ 	.short	(.L_34 - .L_33)


	//   ....[0]....
.L_33:
        /*0084*/ 	.word	0x000000c0


	//   ....[1]....
        /*0088*/ 	.word	0x000016b0


	//----- nvinfo : EIATTR_CRS_STACK_SIZE
	.align		4
.L_34:
        /*008c*/ 	.byte	0x04, 0x1e
        /*008e*/ 	.short	(.L_36 - .L_35)
.L_35:
        /*0090*/ 	.word	0x00000000


	//----- nvinfo : EIATTR_CBANK_PARAM_SIZE
	.align		4
.L_36:
        /*0094*/ 	.byte	0x03, 0x19
        /*0096*/ 	.short	0x001c


	//----- nvinfo : EIATTR_PARAM_CBANK
	.align		4
        /*0098*/ 	.byte	0x04, 0x0a
        /*009a*/ 	.short	(.L_38 - .L_37)
	.align		4
.L_37:
        /*009c*/ 	.word	index@(.nv.constant0._Z20backwardSubstitutionPdS_S_i)
        /*00a0*/ 	.short	0x0380
        /*00a2*/ 	.short	0x001c


	//----- nvinfo : EIATTR_SW_WAR
	.align		4
.L_38:
        /*00a4*/ 	.byte	0x04, 0x36
        /*00a6*/ 	.short	(.L_40 - .L_39)
.L_39:
        /*00a8*/ 	.word	0x00000008
.L_40:


//--------------------- .nv.info._Z19forwardSubstitutionPdS_S_i --------------------------
	.section	.nv.info._Z19forwardSubstitutionPdS_S_i,"",@"SHT_CUDA_INFO"
	.sectionflags	@""
	.align	4


	//----- nvinfo : EIATTR_CUDA_API_VERSION
	.align		4
        /*0000*/ 	.byte	0x04, 0x37
        /*0002*/ 	.short	(.L_42 - .L_41)
.L_41:
        /*0004*/ 	.word	0x00000082


	//----- nvinfo : EIATTR_KPARAM_INFO
	.align		4
.L_42:
        /*0008*/ 	.byte	0x04, 0x17
        /*000a*/ 	.short	(.L_44 - .L_43)
.L_43:
        /*000c*/ 	.word	0x00000000
        /*0010*/ 	.short	0x0003
        /*0012*/ 	.short	0x0018
        /*0014*/ 	.byte	0x00, 0xf0, 0x11, 0x00


	//----- nvinfo : EIATTR_KPARAM_INFO
	.align		4
.L_44:
        /*0018*/ 	.byte	0x04, 0x17
        /*001a*/ 	.short	(.L_46 - .L_45)
.L_45:
        /*001c*/ 	.word	0x00000000
        /*0020*/ 	.short	0x0002
        /*0022*/ 	.short	0x0010
        /*0024*/ 	.byte	0x00, 0xf5, 0x21, 0x00


	//----- nvinfo : EIATTR_KPARAM_INFO
	.align		4
.L_46:
        /*0028*/ 	.byte	0x04, 0x17
        /*002a*/ 	.short	(.L_48 - .L_47)
.L_47:
        /*002c*/ 	.word	0x00000000
        /*0030*/ 	.short	0x0001
        /*0032*/ 	.short	0x0008
        /*0034*/ 	.byte	0x00, 0xf5, 0x21, 0x00


	//----- nvinfo : EIATTR_KPARAM_INFO
	.align		4
.L_48:
        /*0038*/ 	.byte	0x04, 0x17
        /*003a*/ 	.short	(.L_50 - .L_49)
.L_49:
        /*003c*/ 	.word	0x00000000
        /*0040*/ 	.short	0x0000
        /*0042*/ 	.short	0x0000
        /*0044*/ 	.byte	0x00, 0xf5, 0x21, 0x00


	//----- nvinfo : EIATTR_SPARSE_MMA_MASK
	.align		4
.L_50:
        /*0048*/ 	.byte	0x03, 0x50
        /*004a*/ 	.short	0x0000


	//----- nvinfo : EIATTR_MAXREG_COUNT
	.align		4
        /*004c*/ 	.byte	0x03, 0x1b
        /*004e*/ 	.short	0x00ff


	//----- nvinfo : EIATTR_EXTERNS
	.align		4
        /*0050*/ 	.byte	0x04, 0x0f
        /*0052*/ 	.short	(.L_52 - .L_51)


	//   ....[0]....
	.align		4
.L_51:
        /*0054*/ 	.word	index@(vprintf)


	//----- nvinfo : EIATTR_MERCURY_ISA_VERSION
	.align		4
.L_52:
        /*0058*/ 	.byte	0x03, 0x5f
        /*005a*/ 	.short	0x0101


	//----- nvinfo : EIATTR_VRC_CTA_INIT_COUNT
	.align		4
        /*005c*/ 	.byte	0x02, 0x4a
	.zero		1
	.zero		1


	//----- nvinfo : EIATTR_SYSCALL_OFFSETS
	.align		4
        /*0060*/ 	.byte	0x04, 0x46
        /*0062*/ 	.short	(.L_54 - .L_53)


	//   ....[0]....
.L_53:
        /*0064*/ 	.word	0x00000160


	//   ....[1]....
        /*0068*/ 	.word	0x00000f40


	//   ....[2]....
        /*006c*/ 	.word	0x00001050


	//   ....[3]....
        /*0070*/ 	.word	0x00001160


	//   ....[4]....
        /*0074*/ 	.word	0x00001270


	//   ....[5]....
        /*0078*/ 	.word	0x000014e0


	//   ....[6]....
        /*007c*/ 	.word	0x000016a0


	//----- nvinfo : EIATTR_EXIT_INSTR_OFFSETS
	.align		4
.L_54:
        /*0080*/ 	.byte	0x04, 0x1c
        /*0082*/ 	.short	(.L_56 - .L_55)


	//   ....[0]....
.L_55:
        /*0084*/ 	.word	0x000000c0


	//   ....[1]....
        /*0088*/ 	.word	0x000016b0


	//----- nvinfo : EIATTR_CRS_STACK_SIZE
	.align		4
.L_56:
        /*008c*/ 	.byte	0x04, 0x1e
        /*008e*/ 	.short	(.L_58 - .L_57)
.L_57:
        /*0090*/ 	.word	0x00000000


	//----- nvinfo : EIATTR_CBANK_PARAM_SIZE
	.align		4
.L_58:
        /*0094*/ 	.byte	0x03, 0x19
        /*0096*/ 	.short	0x001c


	//----- nvinfo : EIATTR_PARAM_CBANK
	.align		4
        /*0098*/ 	.byte	0x04, 0x0a
        /*009a*/ 	.short	(.L_60 - .L_59)
	.align		4
.L_59:
        /*009c*/ 	.word	index@(.nv.constant0._Z19forwardSubstitutionPdS_S_i)
        /*00a0*/ 	.short	0x0380
        /*00a2*/ 	.short	0x001c


	//----- nvinfo : EIATTR_SW_WAR
	.align		4
.L_60:
        /*00a4*/ 	.byte	0x04, 0x36
        /*00a6*/ 	.short	(.L_62 - .L_61)
.L_61:
        /*00a8*/ 	.word	0x00000008
.L_62:


//--------------------- .nv.callgraph             --------------------------
	.section	.nv.callgraph,"",@"SHT_CUDA_CALLGRAPH"
	.align	4
	.sectionentsize	8
	.align		4
        /*0000*/ 	.word	0x00000000
	.align		4
        /*0004*/ 	.word	0xffffffff
	.align		4
        /*0008*/ 	.word	index@(_Z20backwardSubstitutionPdS_S_i)
	.align		4
        /*000c*/ 	.word	index@(vprintf)
	.align		4
        /*0010*/ 	.word	index@(_Z19forwardSubstitutionPdS_S_i)
	.align		4
        /*0014*/ 	.word	index@(vprintf)
	.align		4
        /*0018*/ 	.word	0x00000000
	.align		4
        /*001c*/ 	.word	0xfffffffe
	.align		4
        /*0020*/ 	.word	0x00000000
	.align		4
        /*0024*/ 	.word	0xfffffffd
	.align		4
        /*0028*/ 	.word	0x00000000
	.align		4
        /*002c*/ 	.word	0xfffffffc


//--------------------- .nv.constant4             --------------------------
	.section	.nv.constant4,"a",@progbits
	.align	8
	.align		8
.nv.constant4:
        /*0000*/ 	.dword	vprintf
	.align		8
        /*0008*/ 	.dword	$str
	.align		8
        /*0010*/ 	.dword	$str$1
	.align		8
        /*0018*/ 	.dword	$str$2
	.align		8
        /*0020*/ 	.dword	$str$3
	.align		8
        /*0028*/ 	.dword	$str$4


//--------------------- .text._Z20backwardSubstitutionPdS_S_i --------------------------
	.section	.text._Z20backwardSubstitutionPdS_S_i,"ax",@progbits
	.align	128
        .global         _Z20backwardSubstitutionPdS_S_i
        .type           _Z20backwardSubstitutionPdS_S_i,@function
        .size           _Z20backwardSubstitutionPdS_S_i,(.L_x_49 - _Z20backwardSubstitutionPdS_S_i)
        .other          _Z20backwardSubstitutionPdS_S_i,@"STO_CUDA_ENTRY STV_DEFAULT"
_Z20backwardSubstitutionPdS_S_i:
.text._Z20backwardSubstitutionPdS_S_i:
[----:B------:R-:W0:Y:S01]  /*0000*/  LDC R1, c[0x0][0x37c] ;  /* 0x0000df00ff017b82 */ /* 0x000e220000000800 */
[----:B------:R-:W1:Y:S01]  /*0010*/  S2R R3, SR_TID.Y ;  /* 0x0000000000037919 */ /* 0x000e620000002200 */
[----:B------:R-:W2:Y:S06]  /*0020*/  LDCU UR5, c[0x0][0x2fc] ;  /* 0x00005f80ff0577ac */ /* 0x000eac0008000800 */
[----:B------:R-:W1:Y:S01]  /*0030*/  S2UR UR6, SR_CTAID.Y ;  /* 0x00000000000679c3 */ /* 0x000e620000002600 */
[----:B0-----:R-:W-:Y:S01]  /*0040*/  VIADD R1, R1, 0xfffffff0 ;  /* 0xfffffff001017836 */ /* 0x001fe20000000000 */
[----:B------:R-:W0:Y:S01]  /*0050*/  LDCU UR7, c[0x0][0x398] ;  /* 0x00007300ff0777ac */ /* 0x000e220008000800 */
[----:B------:R-:W3:Y:S05]  /*0060*/  LDCU UR4, c[0x0][0x2f8] ;  /* 0x00005f00ff0477ac */ /* 0x000eea0008000800 */
[----:B------:R-:W1:Y:S01]  /*0070*/  LDC R24, c[0x0][0x364] ;  /* 0x0000d900ff187b82 */ /* 0x000e620000000800 */
[----:B---3--:R-:W-:-:S05]  /*0080*/  IADD3 R16, P1, PT, R1, UR4, RZ ;  /* 0x0000000401107c10 */ /* 0x008fca000ff3e0ff */
[----:B--2---:R-:W-:Y:S02]  /*0090*/  IMAD.X R2, RZ, RZ, UR5, P1 ;  /* 0x00000005ff027e24 */ /* 0x004fe400088e06ff */
[----:B-1----:R-:W-:-:S05]  /*00a0*/  IMAD R24, R24, UR6, R3 ;  /* 0x0000000618187c24 */ /* 0x002fca000f8e0203 */
[----:B0-----:R-:W-:-:S13]  /*00b0*/  ISETP.GE.AND P0, PT, R24, UR7, PT ;  /* 0x0000000718007c0c */ /* 0x001fda000bf06270 */
[----:B------:R-:W-:Y:S05]  /*00c0*/  @P0 EXIT ;  /* 0x000000000000094d */ /* 0x000fea0003800000 */
[----:B------:R-:W-:Y:S01]  /*00d0*/  MOV R0, 0x0 ;  /* 0x0000000000007802 */ /* 0x000fe20000000f00 */
[----:B------:R0:W-:Y:S01]  /*00e0*/  STL [R1], R24 ;  /* 0x0000001801007387 */ /* 0x0001e20000100800 */
[----:B------:R-:W1:Y:S01]  /*00f0*/  LDCU.64 UR6, c[0x4][0x8] ;  /* 0x01000100ff0677ac */ /* 0x000e620008000a00 */
[----:B------:R-:W-:Y:S01]  /*0100*/  IMAD.MOV.U32 R6, RZ, RZ, R16 ;  /* 0x000000ffff067224 */ /* 0x000fe200078e0010 */
[----:B------:R0:W2:Y:S01]  /*0110*/  LDC.64 R8, c[0x4][R0] ;  /* 0x0100000000087b82 */ /* 0x0000a20000000a00 */
[----:B------:R-:W-:Y:S01]  /*0120*/  IMAD.MOV.U32 R7, RZ, RZ, R2 ;  /* 0x000000ffff077224 */ /* 0x000fe200078e0002 */
[----:B------:R-:W3:Y:S01]  /*0130*/  LDCU UR4, c[0x0][0x398] ;  /* 0x00007300ff0477ac */ /* 0x000ee20008000800 */
[----:B-1----:R-:W-:Y:S02]  /*0140*/  IMAD.U32 R4, RZ, RZ, UR6 ;  /* 0x00000006ff047e24 */ /* 0x002fe4000f8e00ff */
[----:B------:R-:W-:Y:S02]  /*0150*/  IMAD.U32 R5, RZ, RZ, UR7 ;  /* 0x00000007ff057e24 */ /* 0x000fe4000f8e00ff */
[----:B0--3--:R-:W-:-:S07]  /*0160*/  IMAD.U32 R29, RZ, RZ, UR4 ;  /* 0x00000004ff1d7e24 */ /* 0x009fce000f8e00ff */
[----:B------:R-:W-:-:S07]  /*0170*/  LEPC R20, `(.L_x_0) ;  /* 0x000000001014794e */ /* 0x000fce0000000000 */
[----:B--2---:R-:W-:Y:S05]  /*0180*/  CALL.ABS.NOINC R8 ;  /* 0x0000000008007343 */ /* 0x004fea0003c00000 */
.L_x_0:
[----:B------:R-:W0:Y:S01]  /*0190*/  LDC R3, c[0x0][0x398] ;  /* 0x0000e600ff037b82 */ /* 0x000e220000000800 */
[----:B------:R-:W-:Y:S01]  /*01a0*/  LOP3.LUT R0, RZ, R24, RZ, 0x33, !PT ;  /* 0x00000018ff007212 */ /* 0x000fe200078e33ff */
[----:B------:R-:W-:-:S06]  /*01b0*/  IMAD.MOV.U32 R18, RZ, RZ, RZ ;  /* 0x000000ffff127224 */ /* 0x000fcc00078e00ff */
[----:B------:R-:W1:Y:S01]  /*01c0*/  LDC.64 R4, c[0x0][0x358] ;  /* 0x0000d600ff047b82 */ /* 0x000e620000000a00 */
[C---:B0-----:R-:W-:Y:S01]  /*01d0*/  ISETP.GE.U32.AND P0, PT, R3.reuse, 0x10, PT ;  /* 0x000000100300780c */ /* 0x041fe20003f06070 */
[----:B------:R-:W-:Y:S01]  /*01e0*/  IMAD.IADD R28, R0, 0x1, R3 ;  /* 0x00000001001c7824 */ /* 0x000fe200078e0203 */
[----:B------:R-:W-:-:S03]  /*01f0*/  LOP3.LUT R17, R3, 0xf, RZ, 0xc0, !PT ;  /* 0x0000000f03117812 */ /* 0x000fc600078ec0ff */
[----:B------:R-:W-:Y:S01]  /*0200*/  IMAD R19, R28, R3, RZ ;  /* 0x000000031c137224 */ /* 0x000fe200078e02ff */
[----:B------:R-:W-:-:S07]  /*0210*/  ISETP.NE.AND P1, PT, R17, RZ, PT ;  /* 0x000000ff1100720c */ /* 0x000fce0003f25270 */
[----:B-1----:R-:W-:Y:S06]  /*0220*/  @!P0 BRA `(.L_x_1) ;  /* 0x0000000000ec8947 */ /* 0x002fec0003800000 */
[----:B------:R-:W0:Y:S01]  /*0230*/  S2UR UR5, SR_CgaCtaId ;  /* 0x00000000000579c3 */ /* 0x000e220000008800 */
[----:B------:R-:W-:Y:S01]  /*0240*/  UMOV UR4, 0x400 ;  /* 0x0000040000047882 */ /* 0x000fe20000000000 */
[----:B------:R-:W-:Y:S01]  /*0250*/  LOP3.LUT R18, R3, 0x7ffffff0, RZ, 0xc0, !PT ;  /* 0x7ffffff003127812 */ /* 0x000fe200078ec0ff */
[----:B------:R-:W-:Y:S01]  /*0260*/  BSSY.RECONVERGENT B0, `(.L_x_1) ;  /* 0x0000037000007945 */ /* 0x000fe20003800200 */
[----:B------:R-:W-:-:S03]  /*0270*/  IMAD.MOV.U32 R27, RZ, RZ, R19 ;  /* 0x000000ffff1b7224 */ /* 0x000fc600078e0013 */
[----:B------:R-:W-:Y:S01]  /*0280*/  IMAD.MOV R26, RZ, RZ, -R18 ;  /* 0x000000ffff1a7224 */ /* 0x000fe200078e0a12 */
[----:B------:R-:W1:Y:S01]  /*0290*/  LDC.64 R6, c[0x0][0x380] ;  /* 0x0000e000ff067b82 */ /* 0x000e620000000a00 */
[----:B0-----:R-:W-:-:S06]  /*02a0*/  ULEA UR4, UR5, UR4, 0x18 ;  /* 0x0000000405047291 */ /* 0x001fcc000f8ec0ff */
[----:B------:R-:W-:Y:S02]  /*02b0*/  LEA R25, R19, UR4, 0x3 ;  /* 0x0000000413197c11 */ /* 0x000fe4000f8e18ff */
[----:B-1----:R-:W-:-:S03]  /*02c0*/  IADD3 R6, P0, PT, R6, 0x40, RZ ;  /* 0x0000004006067810 */ /* 0x002fc60007f1e0ff */
[----:B------:R-:W-:Y:S02]  /*02d0*/  VIADD R25, R25, 0x40 ;  /* 0x0000004019197836 */ /* 0x000fe40000000000 */
[----:B------:R-:W-:-:S08]  /*02e0*/  IMAD.X R7, RZ, RZ, R7, P0 ;  /* 0x000000ffff077224 */ /* 0x000fd000000e0607 */
.L_x_2:
[C---:B------:R-:W-:Y:S01]  /*02f0*/  R2UR UR4, R4.reuse ;  /* 0x00000000040472ca */ /* 0x040fe200000e0000 */
[----:B------:R-:W-:Y:S01]  /*0300*/  IMAD.WIDE R8, R27, 0x8, R6 ;  /* 0x000000081b087825 */ /* 0x000fe200078e0206 */
[C---:B------:R-:W-:Y:S02]  /*0310*/  R2UR UR5, R5.reuse ;  /* 0x00000000050572ca */ /* 0x040fe400000e0000 */
[----:B------:R-:W-:Y:S02]  /*0320*/  R2UR UR6, R4 ;  /* 0x00000000040672ca */ /* 0x000fe400000e0000 */
[----:B------:R-:W-:-:S09]  /*0330*/  R2UR UR7, R5 ;  /* 0x00000000050772ca */ /* 0x000fd200000e0000 */
[----:B------:R-:W2:Y:S04]  /*0340*/  LDG.E.64 R10, desc[UR4][R8.64+-0x30] ;  /* 0xffffd004080a7981 */ /* 0x000ea8000c1e1b00 */
[----:B------:R-:W3:Y:S04]  /*0350*/  LDG.E.64 R12, desc[UR6][R8.64+-0x38] ;  /* 0xffffc806080c7981 */ /* 0x000ee8000c1e1b00 */
[----:B------:R-:W4:Y:S04]  /*0360*/  LDG.E.64 R22, desc[UR4][R8.64+-0x40] ;  /* 0xffffc00408167981 */ /* 0x000f28000c1e1b00 */
[----:B------:R-:W5:Y:S01]  /*0370*/  LDG.E.64 R14, desc[UR4][R8.64+-0x28] ;  /* 0xffffd804080e7981 */ /* 0x000f62000c1e1b00 */
[----:B------:R-:W-:-:S02]  /*0380*/  R2UR UR8, R4 ;  /* 0x00000000040872ca */ /* 0x000fc400000e0000 */
[----:B------:R-:W-:Y:S01]  /*0390*/  R2UR UR9, R5 ;  /* 0x00000000050972ca */ /* 0x000fe200000e0000 */
[----:B------:R-:W5:Y:S04]  /*03a0*/  LDG.E.64 R20, desc[UR4][R8.64+-0x20] ;  /* 0xffffe00408147981 */ /* 0x000f68000c1e1b00 */
[----:B--2---:R0:W-:Y:S04]  /*03b0*/  STS.64 [R25+-0x30], R10 ;  /* 0xffffd00a19007388 */ /* 0x0041e80000000a00 */
[----:B---3--:R1:W-:Y:S04]  /*03c0*/  STS.64 [R25+-0x38], R12 ;  /* 0xffffc80c19007388 */ /* 0x0083e80000000a00 */
[----:B0-----:R-:W2:Y:S04]  /*03d0*/  LDG.E.64 R10, desc[UR6][R8.64+-0x18] ;  /* 0xffffe806080a7981 */ /* 0x001ea8000c1e1b00 */
[----:B-1----:R-:W3:Y:S04]  /*03e0*/  LDG.E.64 R12, desc[UR4][R8.64+-0x10] ;  /* 0xfffff004080c7981 */ /* 0x002ee8000c1e1b00 */
[----:B----4-:R0:W-:Y:S04]  /*03f0*/  STS.64 [R25+-0x40], R22 ;  /* 0xffffc01619007388 */ /* 0x0101e80000000a00 */
[----:B-----5:R1:W-:Y:S04]  /*0400*/  STS.64 [R25+-0x28], R14 ;  /* 0xffffd80e19007388 */ /* 0x0203e80000000a00 */
[----:B0-----:R-:W4:Y:S04]  /*0410*/  LDG.E.64 R22, desc[UR6][R8.64+-0x8] ;  /* 0xfffff80608167981 */ /* 0x001f28000c1e1b00 */
[----:B-1----:R-:W5:Y:S04]  /*0420*/  LDG.E.64 R14, desc[UR8][R8.64+0x10] ;  /* 0x00001008080e7981 */ /* 0x002f68000c1e1b00 */
[----:B--2---:R0:W-:Y:S04]  /*0430*/  STS.64 [R25+-0x18], R10 ;  /* 0xffffe80a19007388 */ /* 0x0041e80000000a00 */
[----:B---3--:R1:W-:Y:S04]  /*0440*/  STS.64 [R25+-0x10], R12 ;  /* 0xfffff00c19007388 */ /* 0x0083e80000000a00 */
[----:B0-----:R-:W2:Y:S04]  /*0450*/  LDG.E.64 R10, desc[UR4][R8.64] ;  /* 0x00000004080a7981 */ /* 0x001ea8000c1e1b00 */
[----:B-1----:R-:W3:Y:S01]  /*0460*/  LDG.E.64 R12, desc[UR6][R8.64+0x8] ;  /* 0x00000806080c7981 */ /* 0x002ee2000c1e1b00 */
[----:B------:R-:W-:-:S02]  /*0470*/  R2UR UR10, R4 ;  /* 0x00000000040a72ca */ /* 0x000fc400000e0000 */
[----:B------:R-:W-:Y:S01]  /*0480*/  R2UR UR11, R5 ;  /* 0x00000000050b72ca */ /* 0x000fe200000e0000 */
[----:B------:R0:W-:Y:S04]  /*0490*/  STS.64 [R25+-0x20], R20 ;  /* 0xffffe01419007388 */ /* 0x0001e80000000a00 */
[----:B----4-:R1:W-:Y:S04]  /*04a0*/  STS.64 [R25+-0x8], R22 ;  /* 0xfffff81619007388 */ /* 0x0103e80000000a00 */
[----:B-----5:R4:W-:Y:S04]  /*04b0*/  STS.64 [R25+0x10], R14 ;  /* 0x0000100e19007388 */ /* 0x0209e80000000a00 */
[----:B0-----:R-:W5:Y:S04]  /*04c0*/  LDG.E.64 R20, desc[UR10][R8.64+0x18] ;  /* 0x0000180a08147981 */ /* 0x001f68000c1e1b00 */
[----:B-1----:R-:W5:Y:S04]  /*04d0*/  LDG.E.64 R22, desc[UR8][R8.64+0x30] ;  /* 0x0000300808167981 */ /* 0x002f68000c1e1b00 */
[----:B----4-:R-:W4:Y:S04]  /*04e0*/  LDG.E.64 R14, desc[UR10][R8.64+0x38] ;  /* 0x0000380a080e7981 */ /* 0x010f28000c1e1b00 */
[----:B--2---:R0:W-:Y:S04]  /*04f0*/  STS.64 [R25], R10 ;  /* 0x0000000a19007388 */ /* 0x0041e80000000a00 */
[----:B---3--:R1:W-:Y:S04]  /*0500*/  STS.64 [R25+0x8], R12 ;  /* 0x0000080c19007388 */ /* 0x0083e80000000a00 */
[----:B0-----:R-:W2:Y:S04]  /*0510*/  LDG.E.64 R10, desc[UR6][R8.64+0x28] ;  /* 0x00002806080a7981 */ /* 0x001ea8000c1e1b00 */
[----:B-1----:R-:W3:Y:S01]  /*0520*/  LDG.E.64 R12, desc[UR4][R8.64+0x20] ;  /* 0x00002004080c7981 */ /* 0x002ee2000c1e1b00 */
[----:B------:R-:W-:-:S05]  /*0530*/  VIADD R26, R26, 0x10 ;  /* 0x000000101a1a7836 */ /* 0x000fca0000000000 */
[----:B------:R-:W-:Y:S01]  /*0540*/  ISETP.NE.AND P0, PT, R26, RZ, PT ;  /* 0x000000ff1a00720c */ /* 0x000fe20003f05270 */
[----:B-----5:R-:W-:Y:S01]  /*0550*/  STS.64 [R25+0x18], R20 ;  /* 0x0000181419007388 */ /* 0x020fe20000000a00 */
[----:B------:R-:W-:-:S03]  /*0560*/  VIADD R27, R27, 0x10 ;  /* 0x000000101b1b7836 */ /* 0x000fc60000000000 */
[----:B------:R-:W-:Y:S04]  /*0570*/  STS.64 [R25+0x30], R22 ;  /* 0x0000301619007388 */ /* 0x000fe80000000a00 */
[----:B----4-:R-:W-:Y:S04]  /*0580*/  STS.64 [R25+0x38], R14 ;  /* 0x0000380e19007388 */ /* 0x010fe80000000a00 */
[----:B--2---:R-:W-:Y:S04]  /*0590*/  STS.64 [R25+0x28], R10 ;  /* 0x0000280a19007388 */ /* 0x004fe80000000a00 */
[----:B---3--:R0:W-:Y:S02]  /*05a0*/  STS.64 [R25+0x20], R12 ;  /* 0x0000200c19007388 */ /* 0x0081e40000000a00 */
[----:B0-----:R-:W-:Y:S01]  /*05b0*/  VIADD R25, R25, 0x80 ;  /* 0x0000008019197836 */ /* 0x001fe20000000000 */
[----:B------:R-:W-:Y:S06]  /*05c0*/  @P0 BRA `(.L_x_2) ;  /* 0xfffffffc00480947 */ /* 0x000fec000383ffff */
[----:B------:R-:W-:Y:S05]  /*05d0*/  BSYNC.RECONVERGENT B0 ;  /* 0x0000000000007941 */ /* 0x000fea0003800200 */
.L_x_1:
[----:B------:R-:W-:Y:S05]  /*05e0*/  @!P1 BRA `(.L_x_3) ;  /* 0x00000004006c9947 */ /* 0x000fea0003800000 */
[----:B------:R-:W-:Y:S02]  /*05f0*/  ISETP.GE.U32.AND P0, PT, R17, 0x8, PT ;  /* 0x000000081100780c */ /* 0x000fe40003f06070 */
[----:B------:R-:W-:-:S04]  /*0600*/  LOP3.LUT R25, R3, 0x7, RZ, 0xc0, !PT ;  /* 0x0000000703197812 */ /* 0x000fc800078ec0ff */
[----:B------:R-:W-:-:S07]  /*0610*/  ISETP.NE.AND P1, PT, R25, RZ, PT ;  /* 0x000000ff1900720c */ /* 0x000fce0003f25270 */
[----:B------:R-:W-:Y:S06]  /*0620*/  @!P0 BRA `(.L_x_4) ;  /* 0x0000000000988947 */ /* 0x000fec0003800000 */
[----:B------:R-:W0:Y:S01]  /*0630*/  LDC.64 R22, c[0x0][0x380] ;  /* 0x0000e000ff167b82 */ /* 0x000e220000000a00 */
[C---:B------:R-:W-:Y:S01]  /*0640*/  R2UR UR4, R4.reuse ;  /* 0x00000000040472ca */ /* 0x040fe200000e0000 */
[----:B------:R-:W-:Y:S01]  /*0650*/  IMAD.IADD R17, R19, 0x1, R18 ;  /* 0x0000000113117824 */ /* 0x000fe200078e0212 */
[C---:B------:R-:W-:Y:S02]  /*0660*/  R2UR UR5, R5.reuse ;  /* 0x00000000050572ca */ /* 0x040fe400000e0000 */
[----:B------:R-:W-:Y:S02]  /*0670*/  R2UR UR6, R4 ;  /* 0x00000000040672ca */ /* 0x000fe400000e0000 */
[----:B------:R-:W-:Y:S01]  /*0680*/  R2UR UR7, R5 ;  /* 0x00000000050772ca */ /* 0x000fe200000e0000 */
[----:B0-----:R-:W-:-:S08]  /*0690*/  IMAD.WIDE R22, R17, 0x8, R22 ;  /* 0x0000000811167825 */ /* 0x001fd000078e0216 */
[----:B------:R-:W2:Y:S01]  /*06a0*/  LDG.E.64 R6, desc[UR4][R22.64] ;  /* 0x0000000416067981 */ /* 0x000ea2000c1e1b00 */
[----:B------:R-:W0:Y:S01]  /*06b0*/  S2UR UR5, SR_CgaCtaId ;  /* 0x00000000000579c3 */ /* 0x000e220000008800 */
[----:B------:R-:W-:Y:S01]  /*06c0*/  UMOV UR4, 0x400 ;  /* 0x0000040000047882 */ /* 0x000fe20000000000 */
[C---:B------:R-:W-:Y:S01]  /*06d0*/  R2UR UR8, R4.reuse ;  /* 0x00000000040872ca */ /* 0x040fe200000e0000 */
[----:B------:R-:W3:Y:S01]  /*06e0*/  LDG.E.64 R26, desc[UR6][R22.64+0x8] ;  /* 0x00000806161a7981 */ /* 0x000ee2000c1e1b00 */
[C---:B------:R-:W-:Y:S02]  /*06f0*/  R2UR UR9, R5.reuse ;  /* 0x00000000050972ca */ /* 0x040fe400000e0000 */
[C---:B------:R-:W-:Y:S01]  /*0700*/  R2UR UR10, R4.reuse ;  /* 0x00000000040a72ca */ /* 0x040fe200000e0000 */
[----:B------:R-:W4:Y:S01]  /*0710*/  LDG.E.64 R20, desc[UR6][R22.64+0x10] ;  /* 0x0000100616147981 */ /* 0x000f22000c1e1b00 */
[----:B------:R-:W-:Y:S02]  /*0720*/  R2UR UR11, R5 ;  /* 0x00000000050b72ca */ /* 0x000fe400000e0000 */
[----:B------:R-:W-:-:S02]  /*0730*/  R2UR UR12, R4 ;  /* 0x00000000040c72ca */ /* 0x000fc400000e0000 */
[C---:B------:R-:W-:Y:S02]  /*0740*/  R2UR UR13, R5.reuse ;  /* 0x00000000050d72ca */ /* 0x040fe400000e0000 */
[C---:B------:R-:W-:Y:S02]  /*0750*/  R2UR UR14, R4.reuse ;  /* 0x00000000040e72ca */ /* 0x040fe400000e0000 */
[C---:B------:R-:W-:Y:S01]  /*0760*/  R2UR UR15, R5.reuse ;  /* 0x00000000050f72ca */ /* 0x040fe200000e0000 */
[----:B------:R-:W5:Y:S01]  /*0770*/  LDG.E.64 R14, desc[UR8][R22.64+0x18] ;  /* 0x00001808160e7981 */ /* 0x000f62000c1e1b00 */
[----:B------:R-:W-:Y:S02]  /*0780*/  R2UR UR16, R4 ;  /* 0x00000000041072ca */ /* 0x000fe400000e0000 */
[----:B------:R-:W-:Y:S01]  /*0790*/  R2UR UR17, R5 ;  /* 0x00000000051172ca */ /* 0x000fe200000e0000 */
[----:B0-----:R-:W-:-:S04]  /*07a0*/  ULEA UR4, UR5, UR4, 0x18 ;  /* 0x0000000405047291 */ /* 0x001fc8000f8ec0ff */
[----:B------:R-:W5:Y:S04]  /*07b0*/  LDG.E.64 R8, desc[UR12][R22.64+0x28] ;  /* 0x0000280c16087981 */ /* 0x000f68000c1e1b00 */
[----:B------:R-:W5:Y:S01]  /*07c0*/  LDG.E.64 R10, desc[UR14][R22.64+0x30] ;  /* 0x0000300e160a7981 */ /* 0x000f62000c1e1b00 */
[----:B------:R-:W-:-:S03]  /*07d0*/  LEA R17, R17, UR4, 0x3 ;  /* 0x0000000411117c11 */ /* 0x000fc6000f8e18ff */
[----:B------:R-:W5:Y:S04]  /*07e0*/  LDG.E.64 R12, desc[UR16][R22.64+0x38] ;  /* 0x00003810160c7981 */ /* 0x000f68000c1e1b00 */
[----:B--2---:R0:W-:Y:S04]  /*07f0*/  STS.64 [R17], R6 ;  /* 0x0000000611007388 */ /* 0x0041e80000000a00 */
[----:B---3--:R1:W-:Y:S04]  /*0800*/  STS.64 [R17+0x8], R26 ;  /* 0x0000081a11007388 */ /* 0x0083e80000000a00 */
[----:B0-----:R-:W2:Y:S04]  /*0810*/  LDG.E.64 R6, desc[UR10][R22.64+0x20] ;  /* 0x0000200a16067981 */ /* 0x001ea8000c1e1b00 */
[----:B----4-:R1:W-:Y:S04]  /*0820*/  STS.64 [R17+0x10], R20 ;  /* 0x0000101411007388 */ /* 0x0103e80000000a00 */
[----:B-----5:R1:W-:Y:S04]  /*0830*/  STS.64 [R17+0x18], R14 ;  /* 0x0000180e11007388 */ /* 0x0203e80000000a00 */
[----:B------:R1:W-:Y:S04]  /*0840*/  STS.64 [R17+0x28], R8 ;  /* 0x0000280811007388 */ /* 0x0003e80000000a00 */
[----:B------:R1:W-:Y:S04]  /*0850*/  STS.64 [R17+0x30], R10 ;  /* 0x0000300a11007388 */ /* 0x0003e80000000a00 */
[----:B------:R1:W-:Y:S01]  /*0860*/  STS.64 [R17+0x38], R12 ;  /* 0x0000380c11007388 */ /* 0x0003e20000000a00 */
[----:B------:R-:W-:-:S03]  /*0870*/  VIADD R18, R18, 0x8 ;  /* 0x0000000812127836 */ /* 0x000fc60000000000 */
[----:B--2---:R1:W-:Y:S04]  /*0880*/  STS.64 [R17+0x20], R6 ;  /* 0x0000200611007388 */ /* 0x0043e80000000a00 */
.L_x_4:
[----:B------:R-:W-:Y:S04]  /*0890*/  BSSY.RECONVERGENT B0, `(.L_x_3) ;  /* 0x0000030000007945 */ /* 0x000fe80003800200 */
[----:B------:R-:W-:Y:S05]  /*08a0*/  @!P1 BRA `(.L_x_5) ;  /* 0x0000000000b89947 */ /* 0x000fea0003800000 */
[----:B------:R-:W-:Y:S02]  /*08b0*/  ISETP.GE.U32.AND P0, PT, R25, 0x4, PT ;  /* 0x000000041900780c */ /* 0x000fe40003f06070 */
[----:B-1----:R-:W-:-:S04]  /*08c0*/  LOP3.LUT R17, R3, 0x3, RZ, 0xc0, !PT ;  /* 0x0000000303117812 */ /* 0x002fc800078ec0ff */
[----:B------:R-:W-:-:S07]  /*08d0*/  ISETP.NE.AND P1, PT, R17, RZ, PT ;  /* 0x000000ff1100720c */ /* 0x000fce0003f25270 */
[----:B------:R-:W-:Y:S06]  /*08e0*/  @!P0 BRA `(.L_x_6) ;  /* 0x0000000000608947 */ /* 0x000fec0003800000 */
[----:B------:R-:W0:Y:S01]  /*08f0*/  LDC.64 R12, c[0x0][0x380] ;  /* 0x0000e000ff0c7b82 */ /* 0x000e220000000a00 */
[C---:B------:R-:W-:Y:S01]  /*0900*/  R2UR UR4, R4.reuse ;  /* 0x00000000040472ca */ /* 0x040fe200000e0000 */
[----:B------:R-:W-:Y:S01]  /*0910*/  IMAD.IADD R21, R19, 0x1, R18 ;  /* 0x0000000113157824 */ /* 0x000fe200078e0212 */
[C---:B------:R-:W-:Y:S02]  /*0920*/  R2UR UR5, R5.reuse ;  /* 0x00000000050572ca */ /* 0x040fe400000e0000 */
[C---:B------:R-:W-:Y:S02]  /*0930*/  R2UR UR6, R4.reuse ;  /* 0x00000000040672ca */ /* 0x040fe400000e0000 */
[C---:B------:R-:W-:Y:S02]  /*0940*/  R2UR UR7, R5.reuse ;  /* 0x00000000050772ca */ /* 0x040fe400000e0000 */
[----:B------:R-:W-:Y:S02]  /*0950*/  R2UR UR8, R4 ;  /* 0x00000000040872ca */ /* 0x000fe400000e0000 */
[----:B------:R-:W-:-:S02]  /*0960*/  R2UR UR9, R5 ;  /* 0x00000000050972ca */ /* 0x000fc400000e0000 */
[----:B------:R-:W-:Y:S02]  /*0970*/  R2UR UR10, R4 ;  /* 0x00000000040a72ca */ /* 0x000fe400000e0000 */
[----:B------:R-:W-:Y:S01]  /*0980*/  R2UR UR11, R5 ;  /* 0x00000000050b72ca */ /* 0x000fe200000e0000 */
[----:B0-----:R-:W-:-:S05]  /*0990*/  IMAD.WIDE R12, R21, 0x8, R12 ;  /* 0x00000008150c7825 */ /* 0x001fca00078e020c */
[----:B------:R-:W2:Y:S04]  /*09a0*/  LDG.E.64 R6, desc[UR4][R12.64] ;  /* 0x000000040c067981 */ /* 0x000ea8000c1e1b00 */
[----:B------:R-:W3:Y:S04]  /*09b0*/  LDG.E.64 R10, desc[UR6][R12.64+0x8] ;  /* 0x000008060c0a7981 */ /* 0x000ee8000c1e1b00 */
[----:B------:R-:W4:Y:S04]  /*09c0*/  LDG.E.64 R8, desc[UR8][R12.64+0x10] ;  /* 0x000010080c087981 */ /* 0x000f28000c1e1b00 */
[----:B------:R-:W5:Y:S01]  /*09d0*/  LDG.E.64 R14, desc[UR10][R12.64+0x18] ;  /* 0x0000180a0c0e7981 */ /* 0x000f62000c1e1b00 */
[----:B------:R-:W0:Y:S01]  /*09e0*/  S2UR UR5, SR_CgaCtaId ;  /* 0x00000000000579c3 */ /* 0x000e220000008800 */
[----:B------:R-:W-:Y:S01]  /*09f0*/  UMOV UR4, 0x400 ;  /* 0x0000040000047882 */ /* 0x000fe20000000000 */
[----:B------:R-:W-:Y:S01]  /*0a00*/  VIADD R18, R18, 0x4 ;  /* 0x0000000412127836 */ /* 0x000fe20000000000 */
[----:B0-----:R-:W-:-:S06]  /*0a10*/  ULEA UR4, UR5, UR4, 0x18 ;  /* 0x0000000405047291 */ /* 0x001fcc000f8ec0ff */
[----:B------:R-:W-:-:S05]  /*0a20*/  LEA R21, R21, UR4, 0x3 ;  /* 0x0000000415157c11 */ /* 0x000fca000f8e18ff */
[----:B--2---:R0:W-:Y:S04]  /*0a30*/  STS.64 [R21], R6 ;  /* 0x0000000615007388 */ /* 0x0041e80000000a00 */
[----:B---3--:R0:W-:Y:S04]  /*0a40*/  STS.64 [R21+0x8], R10 ;  /* 0x0000080a15007388 */ /* 0x0081e80000000a00 */
[----:B----4-:R0:W-:Y:S04]  /*0a50*/  STS.64 [R21+0x10], R8 ;  /* 0x0000100815007388 */ /* 0x0101e80000000a00 */
[----:B-----5:R0:W-:Y:S02]  /*0a60*/  STS.64 [R21+0x18], R14 ;  /* 0x0000180e15007388 */ /* 0x0201e40000000a00 */
.L_x_6:
[----:B------:R-:W-:Y:S05]  /*0a70*/  @!P1 BRA `(.L_x_5) ;  /* 0x0000000000449947 */ /* 0x000fea0003800000 */
[----:B------:R-:W1:Y:S01]  /*0a80*/  S2UR UR5, SR_CgaCtaId ;  /* 0x00000000000579c3 */ /* 0x000e620000008800 */
[----:B------:R-:W-:Y:S01]  /*0a90*/  UMOV UR4, 0x400 ;  /* 0x0000040000047882 */ /* 0x000fe20000000000 */
[----:B------:R-:W-:Y:S02]  /*0aa0*/  IMAD.IADD R13, R19, 0x1, R18 ;  /* 0x00000001130d7824 */ /* 0x000fe400078e0212 */
[----:B------:R-:W-:-:S04]  /*0ab0*/  IMAD.MOV R17, RZ, RZ, -R17 ;  /* 0x000000ffff117224 */ /* 0x000fc800078e0a11 */
[----:B0-----:R-:W0:Y:S01]  /*0ac0*/  LDC.64 R6, c[0x0][0x380] ;  /* 0x0000e000ff067b82 */ /* 0x001e220000000a00 */
[----:B-1----:R-:W-:-:S06]  /*0ad0*/  ULEA UR4, UR5, UR4, 0x18 ;  /* 0x0000000405047291 */ /* 0x002fcc000f8ec0ff */
[----:B------:R-:W-:-:S07]  /*0ae0*/  LEA R11, R13, UR4, 0x3 ;  /* 0x000000040d0b7c11 */ /* 0x000fce000f8e18ff */
.L_x_7:
[----:B------:R-:W-:Y:S01]  /*0af0*/  R2UR UR4, R4 ;  /* 0x00000000040472ca */ /* 0x000fe200000e0000 */
[----:B0-----:R-:W-:Y:S01]  /*0b00*/  IMAD.WIDE R8, R13, 0x8, R6 ;  /* 0x000000080d087825 */ /* 0x001fe200078e0206 */
[----:B------:R-:W-:-:S13]  /*0b10*/  R2UR UR5, R5 ;  /* 0x00000000050572ca */ /* 0x000fda00000e0000 */
[----:B------:R-:W2:Y:S01]  /*0b20*/  LDG.E.64 R8, desc[UR4][R8.64] ;  /* 0x0000000408087981 */ /* 0x000ea2000c1e1b00 */
[----:B------:R-:W-:Y:S02]  /*0b30*/  VIADD R17, R17, 0x1 ;  /* 0x0000000111117836 */ /* 0x000fe40000000000 */
[----:B------:R-:W-:-:S03]  /*0b40*/  VIADD R13, R13, 0x1 ;  /* 0x000000010d0d7836 */ /* 0x000fc60000000000 */
[----:B------:R-:W-:Y:S01]  /*0b50*/  ISETP.NE.AND P0, PT, R17, RZ, PT ;  /* 0x000000ff1100720c */ /* 0x000fe20003f05270 */
[----:B--2---:R0:W-:Y:S02]  /*0b60*/  STS.64 [R11], R8 ;  /* 0x000000080b007388 */ /* 0x0041e40000000a00 */
[----:B0-----:R-:W-:-:S10]  /*0b70*/  VIADD R11, R11, 0x8 ;  /* 0x000000080b0b7836 */ /* 0x001fd40000000000 */
[----:B------:R-:W-:Y:S05]  /*0b80*/  @P0 BRA `(.L_x_7) ;  /* 0xfffffffc00d80947 */ /* 0x000fea000383ffff */
.L_x_5:
[----:B------:R-:W-:Y:S05]  /*0b90*/  BSYNC.RECONVERGENT B0 ;  /* 0x0000000000007941 */ /* 0x000fea0003800200 */
.L_x_3:
[----:B01----:R-:W0:Y:S01]  /*0ba0*/  LDC.64 R6, c[0x0][0x388] ;  /* 0x0000e200ff067b82 */ /* 0x003e220000000a00 */
[----:B------:R-:W-:Y:S02]  /*0bb0*/  R2UR UR4, R4 ;  /* 0x00000000040472ca */ /* 0x000fe400000e0000 */
[----:B------:R-:W-:Y:S01]  /*0bc0*/  R2UR UR5, R5 ;  /* 0x00000000050572ca */ /* 0x000fe200000e0000 */
[----:B0-----:R-:W-:-:S12]  /*0bd0*/  IMAD.WIDE R4, R28, 0x8, R6 ;  /* 0x000000081c047825 */ /* 0x001fd800078e0206 */
[----:B------:R-:W2:Y:S01]  /*0be0*/  LDG.E.64 R4, desc[UR4][R4.64] ;  /* 0x0000000404047981 */ /* 0x000ea2000c1e1b00 */
[----:B------:R-:W-:Y:S01]  /*0bf0*/  MOV R22, 0x400 ;  /* 0x0000040000167802 */ /* 0x000fe20000000f00 */
[----:B------:R-:W-:Y:S01]  /*0c00*/  IMAD R23, R3, R3, R3 ;  /* 0x0000000303177224 */ /* 0x000fe200078e0203 */
[----:B------:R-:W-:Y:S01]  /*0c10*/  ISETP.NE.AND P0, PT, R24, RZ, PT ;  /* 0x000000ff1800720c */ /* 0x000fe20003f05270 */
[----:B------:R-:W0:Y:S01]  /*0c20*/  S2R R7, SR_CgaCtaId ;  /* 0x0000000000077919 */ /* 0x000e220000008800 */
[----:B------:R-:W-:Y:S01]  /*0c30*/  BSSY.RECONVERGENT B8, `(.L_x_8) ;  /* 0x0000082000087945 */ /* 0x000fe20003800200 */
[----:B0-----:R-:W-:-:S05]  /*0c40*/  LEA R22, R7, R22, 0x18 ;  /* 0x0000001607167211 */ /* 0x001fca00078ec0ff */
[----:B------:R-:W-:-:S04]  /*0c50*/  IMAD R23, R23, 0x8, R22 ;  /* 0x0000000817177824 */ /* 0x000fc800078e0216 */
[----:B------:R-:W-:-:S04]  /*0c60*/  IMAD R0, R0, 0x8, R23 ;  /* 0x0000000800007824 */ /* 0x000fc800078e0217 */
[----:B------:R-:W-:Y:S01]  /*0c70*/  IMAD R17, R3, 0x8, R0 ;  /* 0x0000000803117824 */ /* 0x000fe200078e0200 */
[----:B--2---:R0:W-:Y:S04]  /*0c80*/  STS.64 [R0], R4 ;  /* 0x0000000400007388 */ /* 0x0041e80000000a00 */
[----:B------:R0:W-:Y:S01]  /*0c90*/  STS.64 [R17], R4 ;  /* 0x0000000411007388 */ /* 0x0001e20000000a00 */
[----:B------:R-:W-:Y:S05]  /*0ca0*/  @!P0 BRA `(.L_x_9) ;  /* 0x0000000400e88947 */ /* 0x000fea0003800000 */
[C---:B------:R-:W-:Y:S01]  /*0cb0*/  IMAD.IADD R24, R3.reuse, 0x1, -R24 ;  /* 0x0000000103187824 */ /* 0x040fe200078e0a18 */
[----:B------:R-:W-:Y:S01]  /*0cc0*/  BSSY.RECONVERGENT B7, `(.L_x_10) ;  /* 0x0000028000077945 */ /* 0x000fe20003800200 */
[----:B------:R-:W-:-:S05]  /*0cd0*/  VIADD R25, R3, 0xffffffff ;  /* 0xffffffff03197836 */ /* 0x000fca0000000000 */
[----:B0-----:R-:W-:-:S05]  /*0ce0*/  VIMNMX R0, PT, PT, R24, R25, PT ;  /* 0x0000001918007248 */ /* 0x001fca0003fe0100 */
[----:B------:R-:W-:-:S05]  /*0cf0*/  IMAD.IADD R0, R3, 0x1, -R0 ;  /* 0x0000000103007824 */ /* 0x000fca00078e0a00 */
[----:B------:R-:W-:-:S13]  /*0d00*/  LOP3.LUT P0, R0, R0, 0x3, RZ, 0xc0, !PT ;  /* 0x0000000300007812 */ /* 0x000fda000780c0ff */
[----:B------:R-:W-:Y:S05]  /*0d10*/  @!P0 BRA `(.L_x_11) ;  /* 0x0000000000888947 */ /* 0x000fea0003800000 */
[----:B------:R-:W-:Y:S01]  /*0d20*/  LEA R4, R3, 0x10, 0x3 ;  /* 0x0000001003047811 */ /* 0x000fe200078e18ff */
[-C--:B------:R-:W-:Y:S01]  /*0d30*/  IMAD R5, R24, R3.reuse, RZ ;  /* 0x0000000318057224 */ /* 0x080fe200078e02ff */
[----:B------:R-:W-:Y:S01]  /*0d40*/  BSSY.RECONVERGENT B6, `(.L_x_11) ;  /* 0x000001f000067945 */ /* 0x000fe20003800200 */
[----:B------:R-:W-:Y:S02]  /*0d50*/  IMAD.MOV R26, RZ, RZ, -R0 ;  /* 0x000000ffff1a7224 */ /* 0x000fe400078e0a00 */
[--C-:B------:R-:W-:Y:S02]  /*0d60*/  IMAD R4, R4, R3, R22.reuse ;  /* 0x0000000304047224 */ /* 0x100fe400078e0216 */
[----:B------:R-:W-:Y:S02]  /*0d70*/  IMAD R5, R5, 0x8, R22 ;  /* 0x0000000805057824 */ /* 0x000fe400078e0216 */
[----:B------:R-:W-:Y:S02]  /*0d80*/  IMAD.MOV.U32 R0, RZ, RZ, R25 ;  /* 0x000000ffff007224 */ /* 0x000fe400078e0019 */
[----:B------:R-:W-:-:S02]  /*0d90*/  VIADD R27, R5, 0xfffffff8 ;  /* 0xfffffff8051b7836 */ /* 0x000fc40000000000 */
[----:B------:R-:W-:-:S07]  /*0da0*/  VIADD R18, R4, 0xfffffff8 ;  /* 0xfffffff804127836 */ /* 0x000fce0000000000 */
.L_x_13:
[----:B0-----:R-:W0:Y:S01]  /*0db0*/  LDS.64 R10, [R18] ;  /* 0x00000000120a7984 */ /* 0x001e220000000a00 */
[----:B------:R-:W-:Y:S01]  /*0dc0*/  MOV R8, 0x0 ;  /* 0x0000000000087802 */ /* 0x000fe20000000f00 */
[----:B------:R-:W1:Y:S01]  /*0dd0*/  LDCU.64 UR4, c[0x4][0x20] ;  /* 0x01000400ff0477ac */ /* 0x000e620008000a00 */
[----:B------:R-:W-:Y:S01]  /*0de0*/  IMAD.MOV.U32 R29, RZ, RZ, R0 ;  /* 0x000000ffff1d7224 */ /* 0x000fe200078e0000 */
[----:B------:R2:W-:Y:S01]  /*0df0*/  STL [R1], R0 ;  /* 0x0000000001007387 */ /* 0x0005e20000100800 */
[----:B------:R-:W-:Y:S02]  /*0e00*/  IMAD.MOV.U32 R6, RZ, RZ, R16 ;  /* 0x000000ffff067224 */ /* 0x000fe400078e0010 */
[----:B------:R-:W3:Y:S01]  /*0e10*/  LDC.64 R8, c[0x4][R8] ;  /* 0x0100000008087b82 */ /* 0x000ee20000000a00 */
[----:B------:R-:W-:Y:S02]  /*0e20*/  IMAD.MOV.U32 R7, RZ, RZ, R2 ;  /* 0x000000ffff077224 */ /* 0x000fe400078e0002 */
[----:B-1----:R-:W-:-:S02]  /*0e30*/  IMAD.U32 R4, RZ, RZ, UR4 ;  /* 0x00000004ff047e24 */ /* 0x002fc4000f8e00ff */
[----:B------:R-:W-:Y:S01]  /*0e40*/  IMAD.U32 R5, RZ, RZ, UR5 ;  /* 0x00000005ff057e24 */ /* 0x000fe2000f8e00ff */
[----:B0-----:R2:W-:Y:S06]  /*0e50*/  STL.64 [R1+0x8], R10 ;  /* 0x0000080a01007387 */ /* 0x0015ec0000100a00 */
[----:B------:R-:W-:-:S07]  /*0e60*/  LEPC R20, `(.L_x_12) ;  /* 0x000000001014794e */ /* 0x000fce0000000000 */
[----:B--23--:R-:W-:Y:S05]  /*0e70*/  CALL.ABS.NOINC R8 ;  /* 0x0000000008007343 */ /* 0x00cfea0003c00000 */
.L_x_12:
[----:B------:R0:W-:Y:S01]  /*0e80*/  LDS.64 R8, [R27] ;  /* 0x000000001b087984 */ /* 0x0001e20000000a00 */
[----:B------:R-:W-:Y:S02]  /*0e90*/  VIADD R26, R26, 0x1 ;  /* 0x000000011a1a7836 */ /* 0x000fe40000000000 */
[----:B------:R-:W-:Y:S01]  /*0ea0*/  VIADD R0, R29, 0xffffffff ;  /* 0xffffffff1d007836 */ /* 0x000fe20000000000 */
[----:B------:R1:W-:Y:S02]  /*0eb0*/  LDS.64 R6, [R18] ;  /* 0x0000000012067984 */ /* 0x0003e40000000a00 */
[----:B------:R-:W-:Y:S02]  /*0ec0*/  ISETP.NE.AND P0, PT, R26, RZ, PT ;  /* 0x000000ff1a00720c */ /* 0x000fe40003f05270 */
[----:B------:R-:W2:Y:S01]  /*0ed0*/  LDS.64 R4, [R17] ;  /* 0x0000000011047984 */ /* 0x000ea20000000a00 */
[----:B0-----:R-:W-:Y:S02]  /*0ee0*/  VIADD R27, R27, 0xfffffff8 ;  /* 0xfffffff81b1b7836 */ /* 0x001fe40000000000 */
[----:B-1----:R-:W-:Y:S01]  /*0ef0*/  VIADD R18, R18, 0xfffffff8 ;  /* 0xfffffff812127836 */ /* 0x002fe20000000000 */
[----:B--2---:R-:W-:-:S07]  /*0f00*/  DFMA R4, -R8, R6, R4 ;  /* 0x000000060804722b */ /* 0x004fce0000000104 */
[----:B------:R0:W-:Y:S01]  /*0f10*/  STS.64 [R17], R4 ;  /* 0x0000000411007388 */ /* 0x0001e20000000a00 */
[----:B------:R-:W-:Y:S05]  /*0f20*/  @P0 BRA `(.L_x_13) ;  /* 0xfffffffc00a00947 */ /* 0x000fea000383ffff */
[----:B------:R-:W-:Y:S05]  /*0f30*/  BSYNC.RECONVERGENT B6 ;  /* 0x0000000000067941 */ /* 0x000fea0003800200 */
.L_x_11:
[----:B------:R-:W-:Y:S05]  /*0f40*/  BSYNC.RECONVERGENT B7 ;  /* 0x0000000000077941 */ /* 0x000fea0003800200 */
.L_x_10:
[----:B------:R-:W-:-:S05]  /*0f50*/  VIMNMX R0, PT, PT, R24, R25, PT ;  /* 0x0000001918007248 */ /* 0x000fca0003fe0100 */
[----:B------:R-:W-:-:S05]  /*0f60*/  IMAD.IADD R25, R25, 0x1, -R0 ;  /* 0x0000000119197824 */ /* 0x000fca00078e0a00 */
[----:B------:R-:W-:-:S13]  /*0f70*/  ISETP.GE.U32.AND P0, PT, R25, 0x3, PT ;  /* 0x000000031900780c */ /* 0x000fda0003f06070 */
[----:B------:R-:W-:Y:S05]  /*0f80*/  @!P0 BRA `(.L_x_9) ;  /* 0x0000000400308947 */ /* 0x000fea0003800000 */
[----:B------:R-:W-:Y:S01]  /*0f90*/  BSSY.RECONVERGENT B6, `(.L_x_9) ;  /* 0x000004b000067945 */ /* 0x000fe20003800200 */
.L_x_18:
[C---:B------:R-:W-:Y:S01]  /*0fa0*/  IMAD R26, R29.reuse, 0x8, R23 ;  /* 0x000000081d1a7824 */ /* 0x040fe200078e0217 */
[----:B------:R-:W-:Y:S01]  /*0fb0*/  MOV R18, 0x0 ;  /* 0x0000000000127802 */ /* 0x000fe20000000f00 */
[----:B------:R-:W-:Y:S01]  /*0fc0*/  VIADD R0, R29, 0xffffffff ;  /* 0xffffffff1d007836 */ /* 0x000fe20000000000 */
[----:B------:R-:W0:Y:S01]  /*0fd0*/  LDCU.64 UR4, c[0x4][0x20] ;  /* 0x01000400ff0477ac */ /* 0x000e220008000a00 */
[----:B------:R-:W-:Y:S01]  /*0fe0*/  IMAD.MOV.U32 R6, RZ, RZ, R16 ;  /* 0x000000ffff067224 */ /* 0x000fe200078e0010 */
[----:B-1----:R-:W1:Y:S01]  /*0ff0*/  LDS.64 R10, [R26+-0x8] ;  /* 0xfffff8001a0a7984 */ /* 0x002e620000000a00 */
[----:B------:R2:W3:Y:S01]  /*1000*/  LDC.64 R8, c[0x4][R18] ;  /* 0x0100000012087b82 */ /* 0x0004e20000000a00 */
[----:B------:R-:W-:Y:S02]  /*1010*/  IMAD.MOV.U32 R7, RZ, RZ, R2 ;  /* 0x000000ffff077224 */ /* 0x000fe400078e0002 */
[----:B------:R2:W-:Y:S01]  /*1020*/  STL [R1], R0 ;  /* 0x0000000001007387 */ /* 0x0005e20000100800 */
[----:B0-----:R-:W-:-:S02]  /*1030*/  IMAD.U32 R4, RZ, RZ, UR4 ;  /* 0x00000004ff047e24 */ /* 0x001fc4000f8e00ff */
[----:B------:R-:W-:Y:S01]  /*1040*/  IMAD.U32 R5, RZ, RZ, UR5 ;  /* 0x00000005ff057e24 */ /* 0x000fe2000f8e00ff */
[----:B-1----:R2:W-:Y:S06]  /*1050*/  STL.64 [R1+0x8], R10 ;  /* 0x0000080a01007387 */ /* 0x0025ec0000100a00 */
[----:B------:R-:W-:-:S07]  /*1060*/  LEPC R20, `(.L_x_14) ;  /* 0x000000001014794e */ /* 0x000fce0000000000 */
[----:B--23--:R-:W-:Y:S05]  /*1070*/  CALL.ABS.NOINC R8 ;  /* 0x0000000008007343 */ /* 0x00cfea0003c00000 */
.L_x_14:
[----:B------:R-:W-:Y:S01]  /*1080*/  IMAD.IADD R25, R19, 0x1, R29 ;  /* 0x0000000113197824 */ /* 0x000fe200078e021d */
[----:B------:R-:W-:Y:S01]  /*1090*/  LDS.64 R4, [R26+-0x8] ;  /* 0xfffff8001a047984 */ /* 0x000fe20000000a00 */
[----:B------:R-:W-:Y:S01]  /*10a0*/  VIADD R0, R29, 0xfffffffe ;  /* 0xfffffffe1d007836 */ /* 0x000fe20000000000 */
[----:B------:R-:W0:Y:S01]  /*10b0*/  LDCU.64 UR4, c[0x4][0x20] ;  /* 0x01000400ff0477ac */ /* 0x000e220008000a00 */
[----:B------:R-:W-:Y:S01]  /*10c0*/  IMAD R25, R25, 0x8, R22 ;  /* 0x0000000819197824 */ /* 0x000fe200078e0216 */
[----:B------:R-:W-:Y:S04]  /*10d0*/  LDS.64 R6, [R17] ;  /* 0x0000000011067984 */ /* 0x000fe80000000a00 */
[----:B------:R-:W1:Y:S04]  /*10e0*/  LDS.64 R8, [R25+-0x8] ;  /* 0xfffff80019087984 */ /* 0x000e680000000a00 */
[----:B------:R-:W-:Y:S01]  /*10f0*/  STL [R1], R0 ;  /* 0x0000000001007387 */ /* 0x000fe20000100800 */
[----:B-1----:R-:W-:Y:S01]  /*1100*/  DFMA R10, -R8, R4, R6 ;  /* 0x00000004080a722b */ /* 0x002fe20000000106 */
[----:B------:R1:W2:Y:S01]  /*1110*/  LDC.64 R8, c[0x4][R18] ;  /* 0x0100000012087b82 */ /* 0x0002a20000000a00 */
[----:B0-----:R-:W-:-:S02]  /*1120*/  IMAD.U32 R4, RZ, RZ, UR4 ;  /* 0x00000004ff047e24 */ /* 0x001fc4000f8e00ff */
[----:B------:R-:W-:-:S03]  /*1130*/  IMAD.U32 R5, RZ, RZ, UR5 ;  /* 0x00000005ff057e24 */ /* 0x000fc6000f8e00ff */
[----:B------:R-:W-:Y:S01]  /*1140*/  STS.64 [R17], R10 ;  /* 0x0000000a11007388 */ /* 0x000fe20000000a00 */
[----:B------:R-:W-:Y:S02]  /*1150*/  IMAD.MOV.U32 R6, RZ, RZ, R16 ;  /* 0x000000ffff067224 */ /* 0x000fe400078e0010 */
[----:B------:R-:W-:Y:S01]  /*1160*/  IMAD.MOV.U32 R7, RZ, RZ, R2 ;  /* 0x000000ffff077224 */ /* 0x000fe200078e0002 */
[----:B------:R-:W0:Y:S04]  /*1170*/  LDS.64 R12, [R26+-0x10] ;  /* 0xfffff0001a0c7984 */ /* 0x000e280000000a00 */
[----:B0-2---:R1:W-:Y:S02]  /*1180*/  STL.64 [R1+0x8], R12 ;  /* 0x0000080c01007387 */ /* 0x0053e40000100a00 */
[----:B------:R-:W-:-:S07]  /*1190*/  LEPC R20, `(.L_x_15) ;  /* 0x000000001014794e */ /* 0x000fce0000000000 */
[----:B-1----:R-:W-:Y:S05]  /*11a0*/  CALL.ABS.NOINC R8 ;  /* 0x0000000008007343 */ /* 0x002fea0003c00000 */
.L_x_15:
[----:B------:R-:W-:Y:S01]  /*11b0*/  LDS.64 R8, [R25+-0x10] ;  /* 0xfffff00019087984 */ /* 0x000fe20000000a00 */
[----:B------:R-:W-:Y:S01]  /*11c0*/  VIADD R0, R29, 0xfffffffd ;  /* 0xfffffffd1d007836 */ /* 0x000fe20000000000 */
[----:B------:R-:W0:Y:S02]  /*11d0*/  LDCU.64 UR4, c[0x4][0x20] ;  /* 0x01000400ff0477ac */ /* 0x000e240008000a00 */
[----:B------:R-:W-:Y:S04]  /*11e0*/  LDS.64 R4, [R26+-0x10] ;  /* 0xfffff0001a047984 */ /* 0x000fe80000000a00 */
[----:B------:R-:W1:Y:S04]  /*11f0*/  LDS.64 R6, [R17] ;  /* 0x0000000011067984 */ /* 0x000e680000000a00 */
        /* <DEDUP_REMOVED lines=12> */
.L_x_16:
        /* <DEDUP_REMOVED lines=17> */
.L_x_17:
[----:B------:R-:W-:Y:S01]  /*13d0*/  LDS.64 R4, [R25+-0x20] ;  /* 0xffffe00019047984 */ /* 0x000fe20000000a00 */
[----:B------:R-:W-:-:S03]  /*13e0*/  ISETP.GT.AND P0, PT, R29, R24, PT ;  /* 0x000000181d00720c */ /* 0x000fc60003f04270 */
[----:B------:R-:W-:Y:S04]  /*13f0*/  LDS.64 R26, [R26+-0x20] ;  /* 0xffffe0001a1a7984 */ /* 0x000fe80000000a00 */
[----:B------:R-:W0:Y:S02]  /*1400*/  LDS.64 R6, [R17] ;  /* 0x0000000011067984 */ /* 0x000e240000000a00 */
[----:B0-----:R-:W-:-:S07]  /*1410*/  DFMA R4, -R4, R26, R6 ;  /* 0x0000001a0404722b */ /* 0x001fce0000000106 */
[----:B------:R1:W-:Y:S01]  /*1420*/  STS.64 [R17], R4 ;  /* 0x0000000411007388 */ /* 0x0003e20000000a00 */
[----:B------:R-:W-:Y:S05]  /*1430*/  @P0 BRA `(.L_x_18) ;  /* 0xfffffff800d80947 */ /* 0x000fea000383ffff */
[----:B------:R-:W-:Y:S05]  /*1440*/  BSYNC.RECONVERGENT B6 ;  /* 0x0000000000067941 */ /* 0x000fea0003800200 */
.L_x_9:
[----:B------:R-:W-:Y:S05]  /*1450*/  BSYNC.RECONVERGENT B8 ;  /* 0x0000000000087941 */ /* 0x000fea0003800200 */
.L_x_8:
[----:B------:R-:W-:Y:S01]  /*1460*/  IMAD.IADD R19, R28, 0x1, R19 ;  /* 0x000000011c137824 */ /* 0x000fe200078e0213 */
[----:B------:R-:W-:Y:S01]  /*1470*/  FSETP.GEU.AND P1, PT, |R5|, 6.5827683646048100446e-37, PT ;  /* 0x036000000500780b */ /* 0x000fe20003f2e200 */
[----:B------:R-:W-:Y:S01]  /*1480*/  IMAD.MOV.U32 R6, RZ, RZ, 0x1 ;  /* 0x00000001ff067424 */ /* 0x000fe200078e00ff */
[----:B------:R-:W-:Y:S01]  /*1490*/  BSSY.RECONVERGENT B0, `(.L_x_19) ;  /* 0x0000011000007945 */ /* 0x000fe20003800200 */
[----:B------:R-:W-:-:S06]  /*14a0*/  IMAD R22, R19, 0x8, R22 ;  /* 0x0000000813167824 */ /* 0x000fcc00078e0216 */
[----:B------:R-:W2:Y:S02]  /*14b0*/  LDS.64 R22, [R22] ;  /* 0x0000000016167984 */ /* 0x000ea40000000a00 */
[----:B--2---:R-:W2:Y:S02]  /*14c0*/  MUFU.RCP64H R7, R23 ;  /* 0x0000001700077308 */ /* 0x004ea40000001800 */
[----:B--2---:R-:W-:-:S08]  /*14d0*/  DFMA R8, -R22, R6, 1 ;  /* 0x3ff000001608742b */ /* 0x004fd00000000106 */
[----:B------:R-:W-:-:S08]  /*14e0*/  DFMA R8, R8, R8, R8 ;  /* 0x000000080808722b */ /* 0x000fd00000000008 */
[----:B------:R-:W-:-:S08]  /*14f0*/  DFMA R8, R6, R8, R6 ;  /* 0x000000080608722b */ /* 0x000fd00000000006 */
[----:B------:R-:W-:-:S08]  /*1500*/  DFMA R6, -R22, R8, 1 ;  /* 0x3ff000001606742b */ /* 0x000fd00000000108 */
[----:B------:R-:W-:-:S08]  /*1510*/  DFMA R6, R8, R6, R8 ;  /* 0x000000060806722b */ /* 0x000fd00000000008 */
[----:B------:R-:W-:-:S08]  /*1520*/  DMUL R8, R6, R4 ;  /* 0x0000000406087228 */ /* 0x000fd00000000000 */
[----:B------:R-:W-:-:S08]  /*1530*/  DFMA R10, -R22, R8, R4 ;  /* 0x00000008160a722b */ /* 0x000fd00000000104 */
[----:B------:R-:W-:-:S10]  /*1540*/  DFMA R8, R6, R10, R8 ;  /* 0x0000000a0608722b */ /* 0x000fd40000000008 */
[----:B0-----:R-:W-:-:S05]  /*1550*/  FFMA R0, RZ, R23, R9 ;  /* 0x00000017ff007223 */ /* 0x001fca0000000009 */
[----:B------:R-:W-:-:S13]  /*1560*/  FSETP.GT.AND P0, PT, |R0|, 1.469367938527859385e-39, PT ;  /* 0x001000000000780b */ /* 0x000fda0003f04200 */
[----:B------:R-:W-:Y:S05]  /*1570*/  @P0 BRA P1, `(.L_x_20) ;  /* 0x0000000000080947 */ /* 0x000fea0000800000 */
[----:B------:R-:W-:-:S07]  /*1580*/  MOV R0, 0x15a0 ;  /* 0x000015a000007802 */ /* 0x000fce0000000f00 */
[----:B-1----:R-:W-:Y:S05]  /*1590*/  CALL.REL.NOINC `($__internal_0_$__cuda_sm20_div_rn_f64_full) ;  /* 0x0000000000487944 */ /* 0x002fea0003c00000 */
.L_x_20:
[----:B------:R-:W-:Y:S05]  /*15a0*/  BSYNC.RECONVERGENT B0 ;  /* 0x0000000000007941 */ /* 0x000fea0003800200 */
.L_x_19:
[----:B------:R-:W0:Y:S01]  /*15b0*/  LDC.64 R10, c[0x0][0x390] ;  /* 0x0000e400ff0a7b82 */ /* 0x000e220000000a00 */
[----:B------:R-:W2:Y:S01]  /*15c0*/  LDCU.64 UR6, c[0x0][0x358] ;  /* 0x00006b00ff0677ac */ /* 0x000ea20008000a00 */
[----:B------:R-:W-:Y:S01]  /*15d0*/  MOV R0, 0x0 ;  /* 0x0000000000007802 */ /* 0x000fe20000000f00 */
[----:B------:R3:W-:Y:S01]  /*15e0*/  STS.64 [R17], R8 ;  /* 0x0000000811007388 */ /* 0x0007e20000000a00 */
[----:B------:R-:W-:Y:S01]  /*15f0*/  IMAD.MOV.U32 R6, RZ, RZ, R16 ;  /* 0x000000ffff067224 */ /* 0x000fe200078e0010 */
[----:B------:R-:W1:Y:S01]  /*1600*/  LDCU.64 UR4, c[0x4][0x28] ;  /* 0x01000500ff0477ac */ /* 0x000e620008000a00 */
[----:B------:R-:W-:Y:S01]  /*1610*/  IMAD.MOV.U32 R7, RZ, RZ, R2 ;  /* 0x000000ffff077224 */ /* 0x000fe200078e0002 */
[----:B------:R3:W-:Y:S01]  /*1620*/  STL [R1], R28 ;  /* 0x0000001c01007387 */ /* 0x0007e20000100800 */
[----:B------:R3:W4:Y:S03]  /*1630*/  LDC.64 R12, c[0x4][R0] ;  /* 0x01000000000c7b82 */ /* 0x0007260000000a00 */
[----:B------:R3:W-:Y:S01]  /*1640*/  STL.64 [R1+0x8], R8 ;  /* 0x0000080801007387 */ /* 0x0007e20000100a00 */
[----:B-1----:R-:W-:-:S02]  /*1650*/  IMAD.U32 R4, RZ, RZ, UR4 ;  /* 0x00000004ff047e24 */ /* 0x002fc4000f8e00ff */
[----:B0-----:R-:W-:-:S04]  /*1660*/  IMAD.WIDE R10, R28, 0x8, R10 ;  /* 0x000000081c0a7825 */ /* 0x001fc800078e020a */
[----:B------:R-:W-:Y:S01]  /*1670*/  IMAD.U32 R5, RZ, RZ, UR5 ;  /* 0x00000005ff057e24 */ /* 0x000fe2000f8e00ff */
[----:B--2---:R3:W-:Y:S06]  /*1680*/  STG.E.64 desc[UR6][R10.64], R8 ;  /* 0x000000080a007986 */ /* 0x0047ec000c101b06 */
[----:B------:R-:W-:-:S07]  /*1690*/  LEPC R20, `(.L_x_21) ;  /* 0x000000001014794e */ /* 0x000fce0000000000 */
[----:B---34-:R-:W-:Y:S05]  /*16a0*/  CALL.ABS.NOINC R12 ;  /* 0x000000000c007343 */ /* 0x018fea0003c00000 */
.L_x_21:
[----:B------:R-:W-:Y:S05]  /*16b0*/  EXIT ;  /* 0x000000000000794d */ /* 0x000fea0003800000 */
        .weak           $__internal_0_$__cuda_sm20_div_rn_f64_full
        .type           $__internal_0_$__cuda_sm20_div_rn_f64_full,@function
        .size           $__internal_0_$__cuda_sm20_div_rn_f64_full,(.L_x_49 - $__internal_0_$__cuda_sm20_div_rn_f64_full)
$__internal_0_$__cuda_sm20_div_rn_f64_full:
[C---:B------:R-:W-:Y:S01]  /*16c0*/  FSETP.GEU.AND P0, PT, |R23|.reuse, 1.469367938527859385e-39, PT ;  /* 0x001000001700780b */ /* 0x040fe20003f0e200 */
[--C-:B------:R-:W-:Y:S01]  /*16d0*/  IMAD.MOV.U32 R6, RZ, RZ, R22.reuse ;  /* 0x000000ffff067224 */ /* 0x100fe200078e0016 */
[----:B------:R-:W-:Y:S01]  /*16e0*/  LOP3.LUT R8, R23, 0x800fffff, RZ, 0xc0, !PT ;  /* 0x800fffff17087812 */ /* 0x000fe200078ec0ff */
[----:B------:R-:W-:Y:S01]  /*16f0*/  IMAD.MOV.U32 R7, RZ, RZ, R23 ;  /* 0x000000ffff077224 */ /* 0x000fe200078e0017 */
[C---:B------:R-:W-:Y:S01]  /*1700*/  FSETP.GEU.AND P2, PT, |R5|.reuse, 1.469367938527859385e-39, PT ;  /* 0x001000000500780b */ /* 0x040fe20003f4e200 */
[----:B------:R-:W-:Y:S01]  /*1710*/  IMAD.MOV.U32 R12, RZ, RZ, 0x1 ;  /* 0x00000001ff0c7424 */ /* 0x000fe200078e00ff */
[----:B------:R-:W-:Y:S01]  /*1720*/  LOP3.LUT R9, R8, 0x3ff00000, RZ, 0xfc, !PT ;  /* 0x3ff0000008097812 */ /* 0x000fe200078efcff */
[----:B------:R-:W-:Y:S01]  /*1730*/  IMAD.MOV.U32 R8, RZ, RZ, R22 ;  /* 0x000000ffff087224 */ /* 0x000fe200078e0016 */
[----:B------:R-:W-:Y:S01]  /*1740*/  LOP3.LUT R3, R5, 0x7ff00000, RZ, 0xc0, !PT ;  /* 0x7ff0000005037812 */ /* 0x000fe200078ec0ff */
[----:B------:R-:W-:Y:S01]  /*1750*/  IMAD.MOV.U32 R20, RZ, RZ, 0x1ca00000 ;  /* 0x1ca00000ff147424 */ /* 0x000fe200078e00ff */
[----:B------:R-:W-:Y:S01]  /*1760*/  LOP3.LUT R22, R23, 0x7ff00000, RZ, 0xc0, !PT ;  /* 0x7ff0000017167812 */ /* 0x000fe200078ec0ff */
[----:B------:R-:W-:Y:S02]  /*1770*/  BSSY.RECONVERGENT B1, `(.L_x_22) ;  /* 0x000004e000017945 */ /* 0x000fe40003800200 */
[----:B------:R-:W-:Y:S01]  /*1780*/  @!P0 DMUL R8, R6, 8.98846567431157953865e+307 ;  /* 0x7fe0000006088828 */ /* 0x000fe20000000000 */
[----:B------:R-:W-:Y:S01]  /*1790*/  ISETP.GE.U32.AND P1, PT, R3, R22, PT ;  /* 0x000000160300720c */ /* 0x000fe20003f26070 */
[----:B------:R-:W-:-:S02]  /*17a0*/  IMAD.MOV.U32 R21, RZ, RZ, R3 ;  /* 0x000000ffff157224 */ /* 0x000fc400078e0003 */
[----:B------:R-:W-:Y:S02]  /*17b0*/  @!P2 LOP3.LUT R14, R7, 0x7ff00000, RZ, 0xc0, !PT ;  /* 0x7ff00000070ea812 */ /* 0x000fe400078ec0ff */
[----:B------:R-:W0:Y:S02]  /*17c0*/  MUFU.RCP64H R13, R9 ;  /* 0x00000009000d7308 */ /* 0x000e240000001800 */
[----:B------:R-:W-:Y:S02]  /*17d0*/  @!P2 ISETP.GE.U32.AND P3, PT, R3, R14, PT ;  /* 0x0000000e0300a20c */ /* 0x000fe40003f66070 */
[----:B------:R-:W-:Y:S02]  /*17e0*/  @!P0 LOP3.LUT R22, R9, 0x7ff00000, RZ, 0xc0, !PT ;  /* 0x7ff0000009168812 */ /* 0x000fe400078ec0ff */
[----:B------:R-:W-:-:S03]  /*17f0*/  @!P2 SEL R15, R20, 0x63400000, !P3 ;  /* 0x63400000140fa807 */ /* 0x000fc60005800000 */
[----:B------:R-:W-:Y:S01]  /*1800*/  VIADD R24, R22, 0xffffffff ;  /* 0xffffffff16187836 */ /* 0x000fe20000000000 */
[----:B------:R-:W-:-:S04]  /*1810*/  @!P2 LOP3.LUT R18, R15, 0x80000000, R5, 0xf8, !PT ;  /* 0x800000000f12a812 */ /* 0x000fc800078ef805 */
[----:B------:R-:W-:Y:S01]  /*1820*/  @!P2 LOP3.LUT R19, R18, 0x100000, RZ, 0xfc, !PT ;  /* 0x001000001213a812 */ /* 0x000fe200078efcff */
[----:B------:R-:W-:Y:S01]  /*1830*/  @!P2 IMAD.MOV.U32 R18, RZ, RZ, RZ ;  /* 0x000000ffff12a224 */ /* 0x000fe200078e00ff */
[----:B0-----:R-:W-:-:S08]  /*1840*/  DFMA R10, R12, -R8, 1 ;  /* 0x3ff000000c0a742b */ /* 0x001fd00000000808 */
[----:B------:R-:W-:-:S08]  /*1850*/  DFMA R10, R10, R10, R10 ;  /* 0x0000000a0a0a722b */ /* 0x000fd0000000000a */
[----:B------:R-:W-:Y:S01]  /*1860*/  DFMA R12, R12, R10, R12 ;  /* 0x0000000a0c0c722b */ /* 0x000fe2000000000c */
[----:B------:R-:W-:Y:S01]  /*1870*/  SEL R11, R20, 0x63400000, !P1 ;  /* 0x63400000140b7807 */ /* 0x000fe20004800000 */
[----:B------:R-:W-:-:S03]  /*1880*/  IMAD.MOV.U32 R10, RZ, RZ, R4 ;  /* 0x000000ffff0a7224 */ /* 0x000fc600078e0004 */
[----:B------:R-:W-:-:S03]  /*1890*/  LOP3.LUT R11, R11, 0x800fffff, R5, 0xf8, !PT ;  /* 0x800fffff0b0b7812 */ /* 0x000fc600078ef805 */
[----:B------:R-:W-:-:S03]  /*18a0*/  DFMA R14, R12, -R8, 1 ;  /* 0x3ff000000c0e742b */ /* 0x000fc60000000808 */
[----:B------:R-:W-:-:S05]  /*18b0*/  @!P2 DFMA R10, R10, 2, -R18 ;  /* 0x400000000a0aa82b */ /* 0x000fca0000000812 */
[----:B------:R-:W-:-:S05]  /*18c0*/  DFMA R14, R12, R14, R12 ;  /* 0x0000000e0c0e722b */ /* 0x000fca000000000c */
[----:B------:R-:W-:-:S03]  /*18d0*/  @!P2 LOP3.LUT R21, R11, 0x7ff00000, RZ, 0xc0, !PT ;  /* 0x7ff000000b15a812 */ /* 0x000fc600078ec0ff */
[----:B------:R-:W-:Y:S02]  /*18e0*/  DMUL R12, R14, R10 ;  /* 0x0000000a0e0c7228 */ /* 0x000fe40000000000 */
[----:B------:R-:W-:-:S05]  /*18f0*/  VIADD R23, R21, 0xffffffff ;  /* 0xffffffff15177836 */ /* 0x000fca0000000000 */
[----:B------:R-:W-:Y:S01]  /*1900*/  ISETP.GT.U32.AND P0, PT, R23, 0x7feffffe, PT ;  /* 0x7feffffe1700780c */ /* 0x000fe20003f04070 */
[----:B------:R-:W-:-:S03]  /*1910*/  DFMA R18, R12, -R8, R10 ;  /* 0x800000080c12722b */ /* 0x000fc6000000000a */
[----:B------:R-:W-:-:S05]  /*1920*/  ISETP.GT.U32.OR P0, PT, R24, 0x7feffffe, P0 ;  /* 0x7feffffe1800780c */ /* 0x000fca0000704470 */
[----:B------:R-:W-:-:S08]  /*1930*/  DFMA R18, R14, R18, R12 ;  /* 0x000000120e12722b */ /* 0x000fd0000000000c */
[----:B------:R-:W-:Y:S05]  /*1940*/  @P0 BRA `(.L_x_23) ;  /* 0x00000000006c0947 */ /* 0x000fea0003800000 */
[----:B------:R-:W-:-:S04]  /*1950*/  LOP3.LUT R12, R7, 0x7ff00000, RZ, 0xc0, !PT ;  /* 0x7ff00000070c7812 */ /* 0x000fc800078ec0ff */
[CC--:B------:R-:W-:Y:S02]  /*1960*/  VIADDMNMX R4, R3.reuse, -R12.reuse, 0xb9600000, !PT ;  /* 0xb960000003047446 */ /* 0x0c0fe4000780090c */
[----:B------:R-:W-:Y:S02]  /*1970*/  ISETP.GE.U32.AND P0, PT, R3, R12, PT ;  /* 0x0000000c0300720c */ /* 0x000fe40003f06070 */
[----:B------:R-:W-:Y:S02]  /*1980*/  VIMNMX R4, PT, PT, R4, 0x46a00000, PT ;  /* 0x46a0000004047848 */ /* 0x000fe40003fe0100 */
[----:B------:R-:W-:-:S05]  /*1990*/  SEL R3, R20, 0x63400000, !P0 ;  /* 0x6340000014037807 */ /* 0x000fca0004000000 */
[----:B------:R-:W-:Y:S02]  /*19a0*/  IMAD.IADD R14, R4, 0x1, -R3 ;  /* 0x00000001040e7824 */ /* 0x000fe400078e0a03 */
[----:B------:R-:W-:Y:S02]  /*19b0*/  IMAD.MOV.U32 R4, RZ, RZ, RZ ;  /* 0x000000ffff047224 */ /* 0x000fe400078e00ff */
[----:B------:R-:W-:-:S06]  /*19c0*/  VIADD R5, R14, 0x7fe00000 ;  /* 0x7fe000000e057836 */ /* 0x000fcc0000000000 */
[----:B------:R-:W-:-:S10]  /*19d0*/  DMUL R12, R18, R4 ;  /* 0x00000004120c7228 */ /* 0x000fd40000000000 */
[----:B------:R-:W-:-:S13]  /*19e0*/  FSETP.GTU.AND P0, PT, |R13|, 1.469367938527859385e-39, PT ;  /* 0x001000000d00780b */ /* 0x000fda0003f0c200 */
[----:B------:R-:W-:Y:S05]  /*19f0*/  @P0 BRA `(.L_x_24) ;  /* 0x0000000000940947 */ /* 0x000fea0003800000 */
[----:B------:R-:W-:Y:S01]  /*1a00*/  DFMA R8, R18, -R8, R10 ;  /* 0x800000081208722b */ /* 0x000fe2000000000a */
[----:B------:R-:W-:-:S09]  /*1a10*/  IMAD.MOV.U32 R4, RZ, RZ, RZ ;  /* 0x000000ffff047224 */ /* 0x000fd200078e00ff */
[C---:B------:R-:W-:Y:S02]  /*1a20*/  FSETP.NEU.AND P0, PT, R9.reuse, RZ, PT ;  /* 0x000000ff0900720b */ /* 0x040fe40003f0d000 */
[----:B------:R-:W-:-:S04]  /*1a30*/  LOP3.LUT R3, R9, 0x80000000, R7, 0x48, !PT ;  /* 0x8000000009037812 */ /* 0x000fc800078e4807 */
[----:B------:R-:W-:-:S07]  /*1a40*/  LOP3.LUT R5, R3, R5, RZ, 0xfc, !PT ;  /* 0x0000000503057212 */ /* 0x000fce00078efcff */
[----:B------:R-:W-:Y:S05]  /*1a50*/  @!P0 BRA `(.L_x_24) ;  /* 0x00000000007c8947 */ /* 0x000fea0003800000 */
[----:B------:R-:W-:Y:S01]  /*1a60*/  IMAD.MOV R7, RZ, RZ, -R14 ;  /* 0x000000ffff077224 */ /* 0x000fe200078e0a0e */
[----:B------:R-:W-:Y:S01]  /*1a70*/  DMUL.RP R4, R18, R4 ;  /* 0x0000000412047228 */ /* 0x000fe20000008000 */
[----:B------:R-:W-:-:S06]  /*1a80*/  IMAD.MOV.U32 R6, RZ, RZ, RZ ;  /* 0x000000ffff067224 */ /* 0x000fcc00078e00ff */
[----:B------:R-:W-:-:S03]  /*1a90*/  DFMA R6, R12, -R6, R18 ;  /* 0x800000060c06722b */ /* 0x000fc60000000012 */
[----:B------:R-:W-:-:S03]  /*1aa0*/  LOP3.LUT R3, R5, R3, RZ, 0x3c, !PT ;  /* 0x0000000305037212 */ /* 0x000fc600078e3cff */
[----:B------:R-:W-:-:S04]  /*1ab0*/  IADD3 R6, PT, PT, -R14, -0x43300000, RZ ;  /* 0xbcd000000e067810 */ /* 0x000fc80007ffe1ff */
[----:B------:R-:W-:-:S04]  /*1ac0*/  FSETP.NEU.AND P0, PT, |R7|, R6, PT ;  /* 0x000000060700720b */ /* 0x000fc80003f0d200 */
[----:B------:R-:W-:Y:S02]  /*1ad0*/  FSEL R12, R4, R12, !P0 ;  /* 0x0000000c040c7208 */ /* 0x000fe40004000000 */
[----:B------:R-:W-:Y:S01]  /*1ae0*/  FSEL R13, R3, R13, !P0 ;  /* 0x0000000d030d7208 */ /* 0x000fe20004000000 */
[----:B------:R-:W-:Y:S06]  /*1af0*/  BRA `(.L_x_24) ;  /* 0x0000000000547947 */ /* 0x000fec0003800000 */
.L_x_23:
[----:B------:R-:W-:-:S14]  /*1b00*/  DSETP.NAN.AND P0, PT, R4, R4, PT ;  /* 0x000000040400722a */ /* 0x000fdc0003f08000 */
[----:B------:R-:W-:Y:S05]  /*1b10*/  @P0 BRA `(.L_x_25) ;  /* 0x0000000000440947 */ /* 0x000fea0003800000 */
[----:B------:R-:W-:-:S14]  /*1b20*/  DSETP.NAN.AND P0, PT, R6, R6, PT ;  /* 0x000000060600722a */ /* 0x000fdc0003f08000 */
[----:B------:R-:W-:Y:S05]  /*1b30*/  @P0 BRA `(.L_x_26) ;  /* 0x0000000000300947 */ /* 0x000fea0003800000 */
[----:B------:R-:W-:Y:S01]  /*1b40*/  ISETP.NE.AND P0, PT, R21, R22, PT ;  /* 0x000000161500720c */ /* 0x000fe20003f05270 */
[----:B------:R-:W-:Y:S02]  /*1b50*/  IMAD.MOV.U32 R12, RZ, RZ, 0x0 ;  /* 0x00000000ff0c7424 */ /* 0x000fe400078e00ff */
[----:B------:R-:W-:-:S10]  /*1b60*/  IMAD.MOV.U32 R13, RZ, RZ, -0x80000 ;  /* 0xfff80000ff0d7424 */ /* 0x000fd400078e00ff */
[----:B------:R-:W-:Y:S05]  /*1b70*/  @!P0 BRA `(.L_x_24) ;  /* 0x0000000000348947 */ /* 0x000fea0003800000 */
[----:B------:R-:W-:Y:S02]  /*1b80*/  ISETP.NE.AND P0, PT, R21, 0x7ff00000, PT ;  /* 0x7ff000001500780c */ /* 0x000fe40003f05270 */
[----:B------:R-:W-:Y:S02]  /*1b90*/  LOP3.LUT R13, R5, 0x80000000, R7, 0x48, !PT ;  /* 0x80000000050d7812 */ /* 0x000fe400078e4807 */
[----:B------:R-:W-:-:S13]  /*1ba0*/  ISETP.EQ.OR P0, PT, R22, RZ, !P0 ;  /* 0x000000ff1600720c */ /* 0x000fda0004702670 */
[----:B------:R-:W-:Y:S01]  /*1bb0*/  @P0 LOP3.LUT R3, R13, 0x7ff00000, RZ, 0xfc, !PT ;  /* 0x7ff000000d030812 */ /* 0x000fe200078efcff */
[----:B------:R-:W-:Y:S02]  /*1bc0*/  @!P0 IMAD.MOV.U32 R12, RZ, RZ, RZ ;  /* 0x000000ffff0c8224 */ /* 0x000fe400078e00ff */
[----:B------:R-:W-:Y:S02]  /*1bd0*/  @P0 IMAD.MOV.U32 R12, RZ, RZ, RZ ;  /* 0x000000ffff0c0224 */ /* 0x000fe400078e00ff */
[----:B------:R-:W-:Y:S01]  /*1be0*/  @P0 IMAD.MOV.U32 R13, RZ, RZ, R3 ;  /* 0x000000ffff0d0224 */ /* 0x000fe200078e0003 */
[----:B------:R-:W-:Y:S06]  /*1bf0*/  BRA `(.L_x_24) ;  /* 0x0000000000147947 */ /* 0x000fec0003800000 */
.L_x_26:
[----:B------:R-:W-:Y:S01]  /*1c00*/  LOP3.LUT R13, R7, 0x80000, RZ, 0xfc, !PT ;  /* 0x00080000070d7812 */ /* 0x000fe200078efcff */
[----:B------:R-:W-:Y:S01]  /*1c10*/  IMAD.MOV.U32 R12, RZ, RZ, R6 ;  /* 0x000000ffff0c7224 */ /* 0x000fe200078e0006 */
[----:B------:R-:W-:Y:S06]  /*1c20*/  BRA `(.L_x_24) ;  /* 0x0000000000087947 */ /* 0x000fec0003800000 */
.L_x_25:
[----:B------:R-:W-:Y:S01]  /*1c30*/  LOP3.LUT R13, R5, 0x80000, RZ, 0xfc, !PT ;  /* 0x00080000050d7812 */ /* 0x000fe200078efcff */
[----:B------:R-:W-:-:S07]  /*1c40*/  IMAD.MOV.U32 R12, RZ, RZ, R4 ;  /* 0x000000ffff0c7224 */ /* 0x000fce00078e0004 */
.L_x_24:
[----:B------:R-:W-:Y:S05]  /*1c50*/  BSYNC.RECONVERGENT B1 ;  /* 0x0000000000017941 */ /* 0x000fea0003800200 */
.L_x_22:
[----:B------:R-:W-:Y:S02]  /*1c60*/  IMAD.MOV.U32 R4, RZ, RZ, R0 ;  /* 0x000000ffff047224 */ /* 0x000fe400078e0000 */
[----:B------:R-:W-:Y:S02]  /*1c70*/  IMAD.MOV.U32 R5, RZ, RZ, 0x0 ;  /* 0x00000000ff057424 */ /* 0x000fe400078e00ff */
[----:B------:R-:W-:Y:S02]  /*1c80*/  IMAD.MOV.U32 R8, RZ, RZ, R12 ;  /* 0x000000ffff087224 */ /* 0x000fe400078e000c */
[----:B------:R-:W-:Y:S01]  /*1c90*/  IMAD.MOV.U32 R9, RZ, RZ, R13 ;  /* 0x000000ffff097224 */ /* 0x000fe200078e000d */
[----:B------:R-:W-:Y:S06]  /*1ca0*/  RET.REL.NODEC R4 `(_Z20backwardSubstitutionPdS_S_i) ;  /* 0xffffffe004d47950 */ /* 0x000fec0003c3ffff */
.L_x_27:
[----:B------:R-:W-:-:S00]  /*1cb0*/  BRA `(.L_x_27) ;  /* 0xfffffffc00fc7947 */ /* 0x000fc0000383ffff */
[----:B------:R-:W-:-:S00]  /*1cc0*/  NOP ;  /* 0x0000000000007918 */ /* 0x000fc00000000000 */
        /* <DEDUP_REMOVED lines=11> */
.L_x_49:


//--------------------- .text._Z19forwardSubstitutionPdS_S_i --------------------------
	.section	.text._Z19forwardSubstitutionPdS_S_i,"ax",@progbits
	.align	128
        .global         _Z19forwardSubstitutionPdS_S_i
        .type           _Z19forwardSubstitutionPdS_S_i,@function
        .size           _Z19forwardSubstitutionPdS_S_i,(.L_x_51 - _Z19forwardSubstitutionPdS_S_i)
        .other          _Z19forwardSubstitutionPdS_S_i,@"STO_CUDA_ENTRY STV_DEFAULT"
_Z19forwardSubstitutionPdS_S_i:
.text._Z19forwardSubstitutionPdS_S_i:
        /* <DEDUP_REMOVED lines=18> */
[----:B------:R-:W-:Y:S02]  /*0120*/  IMAD.MOV.U32 R7, RZ, RZ, R22 ;  /* 0x000000ffff077224 */ /* 0x000fe400078e0016 */
[----:B-1----:R-:W-:Y:S02]  /*0130*/  IMAD.U32 R4, RZ, RZ, UR4 ;  /* 0x00000004ff047e24 */ /* 0x002fe4000f8e00ff */
[----:B0-----:R-:W-:-:S07]  /*0140*/  IMAD.U32 R5, RZ, RZ, UR5 ;  /* 0x00000005ff057e24 */ /* 0x001fce000f8e00ff */
[----:B------:R-:W-:-:S07]  /*0150*/  LEPC R20, `(.L_x_28) ;  /* 0x000000001014794e */ /* 0x000fce0000000000 */
[----:B--2---:R-:W-:Y:S05]  /*0160*/  CALL.ABS.NOINC R2 ;  /* 0x0000000002007343 */ /* 0x004fea0003c00000 */
.L_x_28:
[----:B------:R-:W0:Y:S01]  /*0170*/  LDC R3, c[0x0][0x398] ;  /* 0x0000e600ff037b82 */ /* 0x000e220000000800 */
[----:B------:R-:W-:-:S07]  /*0180*/  IMAD.MOV.U32 R21, RZ, RZ, RZ ;  /* 0x000000ffff157224 */ /* 0x000fce00078e00ff */
[----:B------:R-:W1:Y:S01]  /*0190*/  LDC.64 R4, c[0x0][0x358] ;  /* 0x0000d600ff047b82 */ /* 0x000e620000000a00 */
[C---:B0-----:R-:W-:Y:S01]  /*01a0*/  ISETP.GE.U32.AND P1, PT, R3.reuse, 0x10, PT ;  /* 0x000000100300780c */ /* 0x041fe20003f26070 */
[----:B------:R-:W-:Y:S01]  /*01b0*/  IMAD R26, R24, R3, RZ ;  /* 0x00000003181a7224 */ /* 0x000fe200078e02ff */
[----:B------:R-:W-:-:S04]  /*01c0*/  LOP3.LUT R0, R3, 0xf, RZ, 0xc0, !PT ;  /* 0x0000000f03007812 */ /* 0x000fc800078ec0ff */
[----:B------:R-:W-:-:S07]  /*01d0*/  ISETP.NE.AND P0, PT, R0, RZ, PT ;  /* 0x000000ff0000720c */ /* 0x000fce0003f05270 */
[----:B-1----:R-:W-:Y:S06]  /*01e0*/  @!P1 BRA `(.L_x_29) ;  /* 0x0000000400009947 */ /* 0x002fec0003800000 */
[----:B------:R-:W0:Y:S01]  /*01f0*/  S2UR UR5, SR_CgaCtaId ;  /* 0x00000000000579c3 */ /* 0x000e220000008800 */
[----:B------:R-:W-:Y:S01]  /*0200*/  UMOV UR4, 0x400 ;  /* 0x0000040000047882 */ /* 0x000fe20000000000 */
[----:B------:R-:W-:Y:S01]  /*0210*/  LOP3.LUT R21, R3, 0x7ffffff0, RZ, 0xc0, !PT ;  /* 0x7ffffff003157812 */ /* 0x000fe200078ec0ff */
[----:B------:R-:W-:Y:S04]  /*0220*/  BSSY.RECONVERGENT B0, `(.L_x_29) ;  /* 0x000003c000007945 */ /* 0x000fe80003800200 */
[----:B------:R-:W-:Y:S01]  /*0230*/  IMAD.MOV R2, RZ, RZ, -R21 ;  /* 0x000000ffff027224 */ /* 0x000fe200078e0a15 */
[----:B------:R-:W1:Y:S01]  /*0240*/  LDC.64 R6, c[0x0][0x380] ;  /* 0x0000e000ff067b82 */ /* 0x000e620000000a00 */
[----:B0-----:R-:W-:-:S06]  /*0250*/  ULEA UR4, UR5, UR4, 0x18 ;  /* 0x0000000405047291 */ /* 0x001fcc000f8ec0ff */
[C---:B------:R-:W-:Y:S01]  /*0260*/  LEA R25, R26.reuse, UR4, 0x3 ;  /* 0x000000041a197c11 */ /* 0x040fe2000f8e18ff */
[----:B-1----:R-:W-:-:S04]  /*0270*/  IMAD.WIDE.U32 R6, R26, 0x8, R6 ;  /* 0x000000081a067825 */ /* 0x002fc800078e0006 */
[----:B------:R-:W-:Y:S01]  /*0280*/  VIADD R25, R25, 0x40 ;  /* 0x0000004019197836 */ /* 0x000fe20000000000 */
[----:B------:R-:W-:-:S05]  /*0290*/  IADD3 R20, P1, PT, R6, 0x40, RZ ;  /* 0x0000004006147810 */ /* 0x000fca0007f3e0ff */
[----:B------:R-:W-:-:S08]  /*02a0*/  IMAD.X R7, RZ, RZ, R7, P1 ;  /* 0x000000ffff077224 */ /* 0x000fd000008e0607 */
.L_x_30:
[C---:B------:R-:W-:Y:S01]  /*02b0*/  R2UR UR4, R4.reuse ;  /* 0x00000000040472ca */ /* 0x040fe200000e0000 */
[----:B------:R-:W-:Y:S01]  /*02c0*/  IMAD.MOV.U32 R6, RZ, RZ, R20 ;  /* 0x000000ffff067224 */ /* 0x000fe200078e0014 */
[C---:B------:R-:W-:Y:S02]  /*02d0*/  R2UR UR5, R5.reuse ;  /* 0x00000000050572ca */ /* 0x040fe400000e0000 */
[C---:B------:R-:W-:Y:S02]  /*02e0*/  R2UR UR8, R4.reuse ;  /* 0x00000000040872ca */ /* 0x040fe400000e0000 */
[C---:B------:R-:W-:Y:S02]  /*02f0*/  R2UR UR9, R5.reuse ;  /* 0x00000000050972ca */ /* 0x040fe400000e0000 */
[----:B------:R-:W-:Y:S02]  /*0300*/  R2UR UR10, R4 ;  /* 0x00000000040a72ca */ /* 0x000fe400000e0000 */
[----:B------:R-:W-:-:S02]  /*0310*/  R2UR UR11, R5 ;  /* 0x00000000050b72ca */ /* 0x000fc400000e0000 */
[C---:B------:R-:W-:Y:S02]  /*0320*/  R2UR UR6, R4.reuse ;  /* 0x00000000040672ca */ /* 0x040fe400000e0000 */
[----:B------:R-:W-:Y:S01]  /*0330*/  R2UR UR7, R5 ;  /* 0x00000000050772ca */ /* 0x000fe200000e0000 */
[----:B------:R-:W2:Y:S04]  /*0340*/  LDG.E.64 R12, desc[UR4][R6.64+-0x40] ;  /* 0xffffc004060c7981 */ /* 0x000ea8000c1e1b00 */
[----:B------:R-:W3:Y:S04]  /*0350*/  LDG.E.64 R8, desc[UR8][R6.64+-0x30] ;  /* 0xffffd00806087981 */ /* 0x000ee8000c1e1b00 */
[----:B------:R-:W4:Y:S01]  /*0360*/  LDG.E.64 R10, desc[UR10][R6.64+-0x28] ;  /* 0xffffd80a060a7981 */ /* 0x000f22000c1e1b00 */
[----:B------:R-:W-:-:S02]  /*0370*/  R2UR UR12, R4 ;  /* 0x00000000040c72ca */ /* 0x000fc400000e0000 */
[C---:B------:R-:W-:Y:S01]  /*0380*/  R2UR UR13, R5.reuse ;  /* 0x00000000050d72ca */ /* 0x040fe200000e0000 */
[----:B------:R-:W5:Y:S01]  /*0390*/  LDG.E.64 R16, desc[UR6][R6.64+-0x38] ;  /* 0xffffc80606107981 */ /* 0x000f62000c1e1b00 */
[----:B------:R-:W-:Y:S02]  /*03a0*/  R2UR UR14, R4 ;  /* 0x00000000040e72ca */ /* 0x000fe400000e0000 */
[----:B------:R-:W-:Y:S01]  /*03b0*/  R2UR UR15, R5 ;  /* 0x00000000050f72ca */ /* 0x000fe200000e0000 */
[----:B------:R-:W5:Y:S04]  /*03c0*/  LDG.E.64 R18, desc[UR4][R6.64+-0x20] ;  /* 0xffffe00406127981 */ /* 0x000f68000c1e1b00 */
[----:B------:R-:W5:Y:S04]  /*03d0*/  LDG.E.64 R14, desc[UR6][R6.64+-0x18] ;  /* 0xffffe806060e7981 */ /* 0x000f68000c1e1b00 */
[----:B------:R-:W5:Y:S04]  /*03e0*/  LDG.E.64 R28, desc[UR10][R6.64+-0x8] ;  /* 0xfffff80a061c7981 */ /* 0x000f68000c1e1b00 */
[----:B--2---:R0:W-:Y:S04]  /*03f0*/  STS.64 [R25+-0x40], R12 ;  /* 0xffffc00c19007388 */ /* 0x0041e80000000a00 */
[----:B---3--:R1:W-:Y:S04]  /*0400*/  STS.64 [R25+-0x30], R8 ;  /* 0xffffd00819007388 */ /* 0x0083e80000000a00 */
[----:B----4-:R2:W-:Y:S04]  /*0410*/  STS.64 [R25+-0x28], R10 ;  /* 0xffffd80a19007388 */ /* 0x0105e80000000a00 */
[----:B0-----:R-:W3:Y:S04]  /*0420*/  LDG.E.64 R12, desc[UR8][R6.64+-0x10] ;  /* 0xfffff008060c7981 */ /* 0x001ee8000c1e1b00 */
[----:B-1----:R-:W4:Y:S04]  /*0430*/  LDG.E.64 R8, desc[UR12][R6.64] ;  /* 0x0000000c06087981 */ /* 0x002f28000c1e1b00 */
[----:B--2---:R-:W2:Y:S04]  /*0440*/  LDG.E.64 R10, desc[UR14][R6.64+0x8] ;  /* 0x0000080e060a7981 */ /* 0x004ea8000c1e1b00 */
[----:B-----5:R0:W-:Y:S04]  /*0450*/  STS.64 [R25+-0x38], R16 ;  /* 0xffffc81019007388 */ /* 0x0201e80000000a00 */
[----:B------:R1:W-:Y:S04]  /*0460*/  STS.64 [R25+-0x20], R18 ;  /* 0xffffe01219007388 */ /* 0x0003e80000000a00 */
[----:B------:R5:W-:Y:S04]  /*0470*/  STS.64 [R25+-0x18], R14 ;  /* 0xffffe80e19007388 */ /* 0x000be80000000a00 */
[----:B0-----:R-:W2:Y:S04]  /*0480*/  LDG.E.64 R16, desc[UR12][R6.64+0x30] ;  /* 0x0000300c06107981 */ /* 0x001ea8000c1e1b00 */
[----:B-1----:R-:W2:Y:S04]  /*0490*/  LDG.E.64 R18, desc[UR14][R6.64+0x38] ;  /* 0x0000380e06127981 */ /* 0x002ea8000c1e1b00 */
[----:B-----5:R-:W5:Y:S04]  /*04a0*/  LDG.E.64 R14, desc[UR10][R6.64+0x28] ;  /* 0x0000280a060e7981 */ /* 0x020f68000c1e1b00 */
[----:B---3--:R0:W-:Y:S04]  /*04b0*/  STS.64 [R25+-0x10], R12 ;  /* 0xfffff00c19007388 */ /* 0x0081e80000000a00 */
[----:B----4-:R1:W-:Y:S04]  /*04c0*/  STS.64 [R25], R8 ;  /* 0x0000000819007388 */ /* 0x0103e80000000a00 */
[----:B--2---:R2:W-:Y:S04]  /*04d0*/  STS.64 [R25+0x8], R10 ;  /* 0x0000080a19007388 */ /* 0x0045e80000000a00 */
[----:B0-----:R-:W3:Y:S04]  /*04e0*/  LDG.E.64 R12, desc[UR8][R6.64+0x20] ;  /* 0x00002008060c7981 */ /* 0x001ee8000c1e1b00 */
[----:B-1----:R-:W4:Y:S04]  /*04f0*/  LDG.E.64 R8, desc[UR4][R6.64+0x10] ;  /* 0x0000100406087981 */ /* 0x002f28000c1e1b00 */
[----:B--2---:R0:W2:Y:S01]  /*0500*/  LDG.E.64 R10, desc[UR6][R6.64+0x18] ;  /* 0x00001806060a7981 */ /* 0x0040a2000c1e1b00 */
[----:B------:R-:W-:-:S05]  /*0510*/  VIADD R2, R2, 0x10 ;  /* 0x0000001002027836 */ /* 0x000fca0000000000 */
[----:B------:R-:W-:Y:S02]  /*0520*/  ISETP.NE.AND P1, PT, R2, RZ, PT ;  /* 0x000000ff0200720c */ /* 0x000fe40003f25270 */
[----:B------:R-:W-:Y:S01]  /*0530*/  IADD3 R20, P2, PT, R6, 0x80, RZ ;  /* 0x0000008006147810 */ /* 0x000fe20007f5e0ff */
[----:B------:R-:W-:Y:S04]  /*0540*/  STS.64 [R25+-0x8], R28 ;  /* 0xfffff81c19007388 */ /* 0x000fe80000000a00 */
[----:B-----5:R-:W-:Y:S01]  /*0550*/  STS.64 [R25+0x28], R14 ;  /* 0x0000280e19007388 */ /* 0x020fe20000000a00 */
[----:B0-----:R-:W-:-:S03]  /*0560*/  IMAD.X R7, RZ, RZ, R7, P2 ;  /* 0x000000ffff077224 */ /* 0x001fc600010e0607 */
[----:B------:R-:W-:Y:S04]  /*0570*/  STS.64 [R25+0x30], R16 ;  /* 0x0000301019007388 */ /* 0x000fe80000000a00 */
[----:B------:R-:W-:Y:S04]  /*0580*/  STS.64 [R25+0x38], R18 ;  /* 0x0000381219007388 */ /* 0x000fe80000000a00 */
[----:B---3--:R-:W-:Y:S04]  /*0590*/  STS.64 [R25+0x20], R12 ;  /* 0x0000200c19007388 */ /* 0x008fe80000000a00 */
[----:B----4-:R-:W-:Y:S04]  /*05a0*/  STS.64 [R25+0x10], R8 ;  /* 0x0000100819007388 */ /* 0x010fe80000000a00 */
[----:B--2---:R0:W-:Y:S02]  /*05b0*/  STS.64 [R25+0x18], R10 ;  /* 0x0000180a19007388 */ /* 0x0041e40000000a00 */
[----:B0-----:R-:W-:Y:S01]  /*05c0*/  VIADD R25, R25, 0x80 ;  /* 0x0000008019197836 */ /* 0x001fe20000000000 */
[----:B------:R-:W-:Y:S06]  /*05d0*/  @P1 BRA `(.L_x_30) ;  /* 0xfffffffc00341947 */ /* 0x000fec000383ffff */
[----:B------:R-:W-:Y:S05]  /*05e0*/  BSYNC.RECONVERGENT B0 ;  /* 0x0000000000007941 */ /* 0x000fea0003800200 */
.L_x_29:
[----:B------:R-:W-:Y:S05]  /*05f0*/  @!P0 BRA `(.L_x_31) ;  /* 0x0000000400b08947 */ /* 0x000fea0003800000 */
[----:B------:R-:W-:Y:S02]  /*0600*/  ISETP.GE.U32.AND P1, PT, R0, 0x8, PT ;  /* 0x000000080000780c */ /* 0x000fe40003f26070 */
[----:B------:R-:W-:-:S04]  /*0610*/  LOP3.LUT R2, R3, 0x7, RZ, 0xc0, !PT ;  /* 0x0000000703027812 */ /* 0x000fc800078ec0ff */
[----:B------:R-:W-:-:S07]  /*0620*/  ISETP.NE.AND P0, PT, R2, RZ, PT ;  /* 0x000000ff0200720c */ /* 0x000fce0003f05270 */
[----:B------:R-:W-:Y:S06]  /*0630*/  @!P1 BRA `(.L_x_32) ;  /* 0x0000000000b49947 */ /* 0x000fec0003800000 */
[----:B------:R-:W0:Y:S01]  /*0640*/  LDC.64 R28, c[0x0][0x380] ;  /* 0x0000e000ff1c7b82 */ /* 0x000e220000000a00 */
[----:B------:R-:W1:Y:S01]  /*0650*/  LDCU.64 UR4, c[0x0][0x380] ;  /* 0x00007000ff0477ac */ /* 0x000e620008000a00 */
[C---:B------:R-:W-:Y:S01]  /*0660*/  IADD3 R6, P1, PT, R26.reuse, R21, RZ ;  /* 0x000000151a067210 */ /* 0x040fe20007f3e0ff */
[----:B------:R-:W-:Y:S01]  /*0670*/  IMAD.IADD R0, R26, 0x1, R21 ;  /* 0x000000011a007824 */ /* 0x000fe200078e0215 */
[C---:B------:R-:W-:Y:S02]  /*0680*/  R2UR UR8, R4.reuse ;  /* 0x00000000040872ca */ /* 0x040fe400000e0000 */
[C---:B------:R-:W-:Y:S01]  /*0690*/  R2UR UR9, R5.reuse ;  /* 0x00000000050972ca */ /* 0x040fe200000e0000 */
[----:B------:R-:W-:Y:S01]  /*06a0*/  IMAD.X R7, RZ, RZ, RZ, P1 ;  /* 0x000000ffff077224 */ /* 0x000fe200008e06ff */
[----:B------:R-:W-:Y:S02]  /*06b0*/  R2UR UR10, R4 ;  /* 0x00000000040a72ca */ /* 0x000fe400000e0000 */
[----:B------:R-:W-:-:S02]  /*06c0*/  R2UR UR11, R5 ;  /* 0x00000000050b72ca */ /* 0x000fc400000e0000 */
[C---:B------:R-:W-:Y:S02]  /*06d0*/  R2UR UR12, R4.reuse ;  /* 0x00000000040c72ca */ /* 0x040fe400000e0000 */
[C---:B------:R-:W-:Y:S02]  /*06e0*/  R2UR UR13, R5.reuse ;  /* 0x00000000050d72ca */ /* 0x040fe400000e0000 */
[C---:B------:R-:W-:Y:S02]  /*06f0*/  R2UR UR14, R4.reuse ;  /* 0x00000000040e72ca */ /* 0x040fe400000e0000 */
[C---:B------:R-:W-:Y:S02]  /*0700*/  R2UR UR15, R5.reuse ;  /* 0x00000000050f72ca */ /* 0x040fe400000e0000 */
[----:B------:R-:W-:Y:S02]  /*0710*/  R2UR UR16, R4 ;  /* 0x00000000041072ca */ /* 0x000fe400000e0000 */
[----:B------:R-:W-:-:S02]  /*0720*/  R2UR UR17, R5 ;  /* 0x00000000051172ca */ /* 0x000fc400000e0000 */
[----:B------:R-:W-:Y:S01]  /*0730*/  R2UR UR18, R4 ;  /* 0x00000000041272ca */ /* 0x000fe200000e0000 */
[----:B0-----:R-:W-:Y:S01]  /*0740*/  IMAD.WIDE.U32 R28, R0, 0x8, R28 ;  /* 0x00000008001c7825 */ /* 0x001fe200078e001c */
[C---:B------:R-:W-:Y:S02]  /*0750*/  R2UR UR19, R5.reuse ;  /* 0x00000000051372ca */ /* 0x040fe400000e0000 */
[C---:B------:R-:W-:Y:S02]  /*0760*/  R2UR UR6, R4.reuse ;  /* 0x00000000040672ca */ /* 0x040fe400000e0000 */
[C---:B------:R-:W-:Y:S02]  /*0770*/  R2UR UR7, R5.reuse ;  /* 0x00000000050772ca */ /* 0x040fe400000e0000 */
[----:B------:R-:W-:Y:S02]  /*0780*/  R2UR UR20, R4 ;  /* 0x00000000041472ca */ /* 0x000fe400000e0000 */
[----:B------:R-:W-:-:S02]  /*0790*/  R2UR UR21, R5 ;  /* 0x00000000051572ca */ /* 0x000fc400000e0000 */
[----:B-1----:R-:W-:-:S04]  /*07a0*/  LEA R18, P1, R6, UR4, 0x3 ;  /* 0x0000000406127c11 */ /* 0x002fc8000f8218ff */
[----:B------:R-:W-:-:S03]  /*07b0*/  LEA.HI.X R19, R6, UR5, R7, 0x3, P1 ;  /* 0x0000000506137c11 */ /* 0x000fc600088f1c07 */
[----:B------:R-:W2:Y:S04]  /*07c0*/  LDG.E.64 R28, desc[UR6][R28.64] ;  /* 0x000000061c1c7981 */ /* 0x000ea8000c1e1b00 */
[----:B------:R-:W3:Y:S04]  /*07d0*/  LDG.E.64 R6, desc[UR8][R18.64+0x8] ;  /* 0x0000080812067981 */ /* 0x000ee8000c1e1b00 */
[----:B------:R-:W4:Y:S04]  /*07e0*/  LDG.E.64 R8, desc[UR10][R18.64+0x10] ;  /* 0x0000100a12087981 */ /* 0x000f28000c1e1b00 */
[----:B------:R-:W5:Y:S04]  /*07f0*/  LDG.E.64 R10, desc[UR12][R18.64+0x18] ;  /* 0x0000180c120a7981 */ /* 0x000f68000c1e1b00 */
[----:B------:R-:W5:Y:S04]  /*0800*/  LDG.E.64 R12, desc[UR14][R18.64+0x20] ;  /* 0x0000200e120c7981 */ /* 0x000f68000c1e1b00 */
[----:B------:R-:W5:Y:S04]  /*0810*/  LDG.E.64 R14, desc[UR16][R18.64+0x28] ;  /* 0x00002810120e7981 */ /* 0x000f68000c1e1b00 */
[----:B------:R-:W5:Y:S04]  /*0820*/  LDG.E.64 R16, desc[UR18][R18.64+0x30] ;  /* 0x0000301212107981 */ /* 0x000f68000c1e1b00 */
        /* <DEDUP_REMOVED lines=9> */
[----:B-----5:R0:W-:Y:S04]  /*08c0*/  STS.64 [R25+0x18], R10 ;  /* 0x0000180a19007388 */ /* 0x0201e80000000a00 */
[----:B------:R0:W-:Y:S04]  /*08d0*/  STS.64 [R25+0x20], R12 ;  /* 0x0000200c19007388 */ /* 0x0001e80000000a00 */
[----:B------:R0:W-:Y:S04]  /*08e0*/  STS.64 [R25+0x28], R14 ;  /* 0x0000280e19007388 */ /* 0x0001e80000000a00 */
[----:B------:R0:W-:Y:S04]  /*08f0*/  STS.64 [R25+0x30], R16 ;  /* 0x0000301019007388 */ /* 0x0001e80000000a00 */
[----:B------:R0:W-:Y:S02]  /*0900*/  STS.64 [R25+0x38], R18 ;  /* 0x0000381219007388 */ /* 0x0001e40000000a00 */
.L_x_32:
[----:B------:R-:W-:Y:S04]  /*0910*/  BSSY.RECONVERGENT B0, `(.L_x_31) ;  /* 0x000003a000007945 */ /* 0x000fe80003800200 */
[----:B------:R-:W-:Y:S05]  /*0920*/  @!P0 BRA `(.L_x_33) ;  /* 0x0000000000e08947 */ /* 0x000fea0003800000 */
[----:B------:R-:W-:Y:S02]  /*0930*/  ISETP.GE.U32.AND P1, PT, R2, 0x4, PT ;  /* 0x000000040200780c */ /* 0x000fe40003f26070 */
[----:B------:R-:W-:-:S04]  /*0940*/  LOP3.LUT R0, R3, 0x3, RZ, 0xc0, !PT ;  /* 0x0000000303007812 */ /* 0x000fc800078ec0ff */
[----:B------:R-:W-:-:S07]  /*0950*/  ISETP.NE.AND P0, PT, R0, RZ, PT ;  /* 0x000000ff0000720c */ /* 0x000fce0003f05270 */
[----:B------:R-:W-:Y:S06]  /*0960*/  @!P1 BRA `(.L_x_34) ;  /* 0x0000000000749947 */ /* 0x000fec0003800000 */
[----:B0-----:R-:W0:Y:S01]  /*0970*/  LDC.64 R8, c[0x0][0x380] ;  /* 0x0000e000ff087b82 */ /* 0x001e220000000a00 */
        /* <DEDUP_REMOVED lines=10> */
[----:B------:R-:W-:Y:S02]  /*0a20*/  R2UR UR12, R4 ;  /* 0x00000000040c72ca */ /* 0x000fe400000e0000 */
[----:B------:R-:W-:Y:S02]  /*0a30*/  R2UR UR13, R5 ;  /* 0x00000000050d72ca */ /* 0x000fe400000e0000 */
[----:B-1----:R-:W-:Y:S01]  /*0a40*/  LEA R6, P1, R2, UR4, 0x3 ;  /* 0x0000000402067c11 */ /* 0x002fe2000f8218ff */
[----:B0-----:R-:W-:-:S03]  /*0a50*/  IMAD.WIDE.U32 R12, R17, 0x8, R8 ;  /* 0x00000008110c7825 */ /* 0x001fc600078e0008 */
[----:B------:R-:W-:-:S03]  /*0a60*/  LEA.HI.X R7, R2, UR5, R7, 0x3, P1 ;  /* 0x0000000502077c11 */ /* 0x000fc600088f1c07 */
        /* <DEDUP_REMOVED lines=13> */
.L_x_34:
[----:B------:R-:W-:Y:S05]  /*0b40*/  @!P0 BRA `(.L_x_33) ;  /* 0x0000000000588947 */ /* 0x000fea0003800000 */
[----:B------:R-:W2:Y:S01]  /*0b50*/  S2UR UR5, SR_CgaCtaId ;  /* 0x00000000000579c3 */ /* 0x000ea20000008800 */
[----:B------:R-:W-:Y:S01]  /*0b60*/  IMAD.IADD R21, R26, 0x1, R21 ;  /* 0x000000011a157824 */ /* 0x000fe200078e0215 */
[----:B------:R-:W-:Y:S01]  /*0b70*/  UMOV UR4, 0x400 ;  /* 0x0000040000047882 */ /* 0x000fe20000000000 */
[----:B------:R-:W-:-:S05]  /*0b80*/  IMAD.MOV R0, RZ, RZ, -R0 ;  /* 0x000000ffff007224 */ /* 0x000fca00078e0a00 */
[----:B0-----:R-:W0:Y:S01]  /*0b90*/  LDC.64 R6, c[0x0][0x380] ;  /* 0x0000e000ff067b82 */ /* 0x001e220000000a00 */
[----:B--2---:R-:W-:Y:S01]  /*0ba0*/  ULEA UR4, UR5, UR4, 0x18 ;  /* 0x0000000405047291 */ /* 0x004fe2000f8ec0ff */
[----:B0-----:R-:W-:-:S05]  /*0bb0*/  IMAD.WIDE.U32 R6, R21, 0x8, R6 ;  /* 0x0000000815067825 */ /* 0x001fca00078e0006 */
[----:B------:R-:W-:Y:S01]  /*0bc0*/  LEA R21, R21, UR4, 0x3 ;  /* 0x0000000415157c11 */ /* 0x000fe2000f8e18ff */
[----:B------:R-:W-:Y:S02]  /*0bd0*/  IMAD.MOV.U32 R2, RZ, RZ, R6 ;  /* 0x000000ffff027224 */ /* 0x000fe400078e0006 */
[----:B-1----:R-:W-:-:S07]  /*0be0*/  IMAD.MOV.U32 R9, RZ, RZ, R7 ;  /* 0x000000ffff097224 */ /* 0x002fce00078e0007 */
.L_x_35:
[----:B------:R-:W-:Y:S01]  /*0bf0*/  R2UR UR4, R4 ;  /* 0x00000000040472ca */ /* 0x000fe200000e0000 */
[----:B------:R-:W-:Y:S01]  /*0c00*/  IMAD.MOV.U32 R6, RZ, RZ, R2 ;  /* 0x000000ffff067224 */ /* 0x000fe200078e0002 */
[----:B------:R-:W-:Y:S01]  /*0c10*/  R2UR UR5, R5 ;  /* 0x00000000050572ca */ /* 0x000fe200000e0000 */
[----:B------:R-:W-:-:S12]  /*0c20*/  IMAD.MOV.U32 R7, RZ, RZ, R9 ;  /* 0x000000ffff077224 */ /* 0x000fd800078e0009 */
[----:B------:R-:W2:Y:S01]  /*0c30*/  LDG.E.64 R6, desc[UR4][R6.64] ;  /* 0x0000000406067981 */ /* 0x000ea2000c1e1b00 */
[----:B------:R-:W-:Y:S01]  /*0c40*/  VIADD R0, R0, 0x1 ;  /* 0x0000000100007836 */ /* 0x000fe20000000000 */
[----:B------:R-:W-:-:S04]  /*0c50*/  IADD3 R2, P1, PT, R2, 0x8, RZ ;  /* 0x0000000802027810 */ /* 0x000fc80007f3e0ff */
[----:B------:R-:W-:Y:S01]  /*0c60*/  ISETP.NE.AND P0, PT, R0, RZ, PT ;  /* 0x000000ff0000720c */ /* 0x000fe20003f05270 */
[----:B------:R-:W-:Y:S01]  /*0c70*/  IMAD.X R9, RZ, RZ, R9, P1 ;  /* 0x000000ffff097224 */ /* 0x000fe200008e0609 */
[----:B--2---:R0:W-:Y:S02]  /*0c80*/  STS.64 [R21], R6 ;  /* 0x0000000615007388 */ /* 0x0041e40000000a00 */
[----:B0-----:R-:W-:-:S09]  /*0c90*/  VIADD R21, R21, 0x8 ;  /* 0x0000000815157836 */ /* 0x001fd20000000000 */
[----:B------:R-:W-:Y:S05]  /*0ca0*/  @P0 BRA `(.L_x_35) ;  /* 0xfffffffc00d00947 */ /* 0x000fea000383ffff */
.L_x_33:
[----:B------:R-:W-:Y:S05]  /*0cb0*/  BSYNC.RECONVERGENT B0 ;  /* 0x0000000000007941 */ /* 0x000fea0003800200 */
.L_x_31:
[----:B01----:R-:W0:Y:S01]  /*0cc0*/  LDC.64 R8, c[0x0][0x388] ;  /* 0x0000e200ff087b82 */ /* 0x003e220000000a00 */
[----:B------:R-:W-:Y:S02]  /*0cd0*/  R2UR UR4, R4 ;  /* 0x00000000040472ca */ /* 0x000fe400000e0000 */
[----:B------:R-:W-:Y:S01]  /*0ce0*/  R2UR UR5, R5 ;  /* 0x00000000050572ca */ /* 0x000fe200000e0000 */
[----:B0-----:R-:W-:-:S12]  /*0cf0*/  IMAD.WIDE.U32 R8, R24, 0x8, R8 ;  /* 0x0000000818087825 */ /* 0x001fd800078e0008 */
[----:B------:R-:W2:Y:S01]  /*0d00*/  LDG.E.64 R8, desc[UR4][R8.64] ;  /* 0x0000000408087981 */ /* 0x000ea2000c1e1b00 */
[----:B------:R-:W-:Y:S01]  /*0d10*/  MOV R2, 0x400 ;  /* 0x0000040000027802 */ /* 0x000fe20000000f00 */
[----:B------:R-:W-:Y:S01]  /*0d20*/  IMAD R0, R3, R3, RZ ;  /* 0x0000000303007224 */ /* 0x000fe200078e02ff */
        /* <DEDUP_REMOVED lines=10> */
[----:B------:R-:W-:Y:S01]  /*0dd0*/  ISETP.GE.U32.AND P0, PT, R24, 0x4, PT ;  /* 0x000000041800780c */ /* 0x000fe20003f06070 */
[----:B------:R-:W-:Y:S01]  /*0de0*/  BSSY.RECONVERGENT B7, `(.L_x_38) ;  /* 0x0000055000077945 */ /* 0x000fe20003800200 */
[----:B------:R-:W-:-:S11]  /*0df0*/  IMAD.MOV.U32 R17, RZ, RZ, RZ ;  /* 0x000000ffff117224 */ /* 0x000fd600078e00ff */
[----:B------:R-:W-:Y:S05]  /*0e00*/  @!P0 BRA `(.L_x_39) ;  /* 0x0000000400488947 */ /* 0x000fea0003800000 */
[----:B------:R-:W-:Y:S01]  /*0e10*/  LEA R0, R3, 0x8, 0x3 ;  /* 0x0000000803007811 */ /* 0x000fe200078e18ff */
[--C-:B------:R-:W-:Y:S01]  /*0e20*/  IMAD R25, R26, 0x8, R7.reuse ;  /* 0x000000081a197824 */ /* 0x100fe200078e0207 */
[----:B------:R-:W-:Y:S01]  /*0e30*/  BSSY.RECONVERGENT B6, `(.L_x_39) ;  /* 0x000004f000067945 */ /* 0x000fe20003800200 */
[----:B------:R-:W-:Y:S01]  /*0e40*/  LOP3.LUT R17, R24, 0xffffffc, RZ, 0xc0, !PT ;  /* 0x0ffffffc18117812 */ /* 0x000fe200078ec0ff */
[----:B------:R-:W-:Y:S02]  /*0e50*/  IMAD.MOV.U32 R18, RZ, RZ, RZ ;  /* 0x000000ffff127224 */ /* 0x000fe400078e00ff */
[----:B------:R-:W-:Y:S02]  /*0e60*/  IMAD R0, R0, R3, R7 ;  /* 0x0000000300007224 */ /* 0x000fe400078e0207 */
[----:B------:R-:W-:Y:S02]  /*0e70*/  VIADD R25, R25, 0x10 ;  /* 0x0000001019197836 */ /* 0x000fe40000000000 */
[----:B------:R-:W-:-:S07]  /*0e80*/  VIADD R16, R0, 0x10 ;  /* 0x0000001000107836 */ /* 0x000fce0000000000 */
.L_x_44:
[----:B-1----:R-:W1:Y:S01]  /*0e90*/  LDS.64 R10, [R16+-0x10] ;  /* 0xfffff000100a7984 */ /* 0x002e620000000a00 */
[----:B------:R-:W-:Y:S01]  /*0ea0*/  MOV R2, 0x0 ;  /* 0x0000000000027802 */ /* 0x000fe20000000f00 */
[----:B------:R-:W2:Y:S01]  /*0eb0*/  LDCU.64 UR4, c[0x4][0x10] ;  /* 0x01000200ff0477ac */ /* 0x000ea20008000a00 */
[----:B------:R-:W-:Y:S01]  /*0ec0*/  IMAD.MOV.U32 R6, RZ, RZ, R23 ;  /* 0x000000ffff067224 */ /* 0x000fe200078e0017 */
[----:B------:R3:W-:Y:S01]  /*0ed0*/  STL [R1], R18 ;  /* 0x0000001201007387 */ /* 0x0007e20000100800 */
[----:B0-----:R3:W0:Y:S01]  /*0ee0*/  LDC.64 R8, c[0x4][R2] ;  /* 0x0100000002087b82 */ /* 0x0016220000000a00 */
[----:B------:R-:W-:Y:S02]  /*0ef0*/  IMAD.MOV.U32 R7, RZ, RZ, R22 ;  /* 0x000000ffff077224 */ /* 0x000fe400078e0016 */
[----:B--2---:R-:W-:Y:S02]  /*0f00*/  IMAD.U32 R4, RZ, RZ, UR4 ;  /* 0x00000004ff047e24 */ /* 0x004fe4000f8e00ff */
[----:B------:R-:W-:Y:S01]  /*0f10*/  IMAD.U32 R5, RZ, RZ, UR5 ;  /* 0x00000005ff057e24 */ /* 0x000fe2000f8e00ff */
[----:B-1----:R3:W-:Y:S06]  /*0f20*/  STL.64 [R1+0x8], R10 ;  /* 0x0000080a01007387 */ /* 0x0027ec0000100a00 */
[----:B------:R-:W-:-:S07]  /*0f30*/  LEPC R20, `(.L_x_40) ;  /* 0x000000001014794e */ /* 0x000fce0000000000 */
[----:B0--3--:R-:W-:Y:S05]  /*0f40*/  CALL.ABS.NOINC R8 ;  /* 0x0000000008007343 */ /* 0x009fea0003c00000 */
.L_x_40:
[----:B------:R-:W-:Y:S01]  /*0f50*/  LDS.64 R10, [R25+-0x10] ;  /* 0xfffff000190a7984 */ /* 0x000fe20000000a00 */
[----:B------:R-:W-:Y:S01]  /*0f60*/  VIADD R0, R18, 0x1 ;  /* 0x0000000112007836 */ /* 0x000fe20000000000 */
[----:B------:R0:W1:Y:S01]  /*0f70*/  LDC.64 R8, c[0x4][R2] ;  /* 0x0100000002087b82 */ /* 0x0000620000000a00 */
[----:B------:R-:W2:Y:S01]  /*0f80*/  LDCU.64 UR4, c[0x4][0x10] ;  /* 0x01000200ff0477ac */ /* 0x000ea20008000a00 */
[----:B------:R-:W-:Y:S04]  /*0f90*/  LDS.64 R4, [R16+-0x10] ;  /* 0xfffff00010047984 */ /* 0x000fe80000000a00 */
[----:B------:R-:W3:Y:S04]  /*0fa0*/  LDS.64 R6, [R19] ;  /* 0x0000000013067984 */ /* 0x000ee80000000a00 */
[----:B------:R-:W-:Y:S01]  /*0fb0*/  STL [R1], R0 ;  /* 0x0000000001007387 */ /* 0x000fe20000100800 */
[----:B---3--:R-:W-:Y:S01]  /*0fc0*/  DFMA R10, -R10, R4, R6 ;  /* 0x000000040a0a722b */ /* 0x008fe20000000106 */
[----:B--2---:R-:W-:-:S02]  /*0fd0*/  IMAD.U32 R4, RZ, RZ, UR4 ;  /* 0x00000004ff047e24 */ /* 0x004fc4000f8e00ff */
[----:B------:R-:W-:Y:S02]  /*0fe0*/  IMAD.U32 R5, RZ, RZ, UR5 ;  /* 0x00000005ff057e24 */ /* 0x000fe4000f8e00ff */
[----:B------:R-:W-:Y:S02]  /*0ff0*/  IMAD.MOV.U32 R6, RZ, RZ, R23 ;  /* 0x000000ffff067224 */ /* 0x000fe400078e0017 */
[----:B------:R-:W-:Y:S01]  /*1000*/  STS.64 [R19], R10 ;  /* 0x0000000a13007388 */ /* 0x000fe20000000a00 */
[----:B------:R-:W-:-:S03]  /*1010*/  IMAD.MOV.U32 R7, RZ, RZ, R22 ;  /* 0x000000ffff077224 */ /* 0x000fc600078e0016 */
[----:B------:R-:W2:Y:S04]  /*1020*/  LDS.64 R12, [R16+-0x8] ;  /* 0xfffff800100c7984 */ /* 0x000ea80000000a00 */
[----:B-12---:R0:W-:Y:S02]  /*1030*/  STL.64 [R1+0x8], R12 ;  /* 0x0000080c01007387 */ /* 0x0061e40000100a00 */
[----:B------:R-:W-:-:S07]  /*1040*/  LEPC R20, `(.L_x_41) ;  /* 0x000000001014794e */ /* 0x000fce0000000000 */
[----:B0-----:R-:W-:Y:S05]  /*1050*/  CALL.ABS.NOINC R8 ;  /* 0x0000000008007343 */ /* 0x001fea0003c00000 */
.L_x_41:
        /* <DEDUP_REMOVED lines=13> */
[----:B------:R-:W2:Y:S04]  /*1130*/  LDS.64 R12, [R16] ;  /* 0x00000000100c7984 */ /* 0x000ea80000000a00 */
[----:B-12---:R0:W-:Y:S02]  /*1140*/  STL.64 [R1+0x8], R12 ;  /* 0x0000080c01007387 */ /* 0x0061e40000100a00 */
[----:B------:R-:W-:-:S07]  /*1150*/  LEPC R20, `(.L_x_42) ;  /* 0x000000001014794e */ /* 0x000fce0000000000 */
[----:B0-----:R-:W-:Y:S05]  /*1160*/  CALL.ABS.NOINC R8 ;  /* 0x0000000008007343 */ /* 0x001fea0003c00000 */
.L_x_42:
[----:B------:R-:W-:Y:S01]  /*1170*/  LDS.64 R8, [R25] ;  /* 0x0000000019087984 */ /* 0x000fe20000000a00 */
[----:B------:R-:W-:Y:S01]  /*1180*/  VIADD R0, R18, 0x3 ;  /* 0x0000000312007836 */ /* 0x000fe20000000000 */
[----:B------:R-:W0:Y:S01]  /*1190*/  LDC.64 R2, c[0x4][R2] ;  /* 0x0100000002027b82 */ /* 0x000e220000000a00 */
[----:B------:R-:W1:Y:S01]  /*11a0*/  LDCU.64 UR4, c[0x4][0x10] ;  /* 0x01000200ff0477ac */ /* 0x000e620008000a00 */
[----:B------:R-:W-:Y:S04]  /*11b0*/  LDS.64 R4, [R16] ;  /* 0x0000000010047984 */ /* 0x000fe80000000a00 */
[----:B------:R-:W2:Y:S04]  /*11c0*/  LDS.64 R6, [R19] ;  /* 0x0000000013067984 */ /* 0x000ea80000000a00 */
[----:B------:R-:W-:Y:S01]  /*11d0*/  STL [R1], R0 ;  /* 0x0000000001007387 */ /* 0x000fe20000100800 */
[----:B--2---:R-:W-:Y:S01]  /*11e0*/  DFMA R8, -R8, R4, R6 ;  /* 0x000000040808722b */ /* 0x004fe20000000106 */
[----:B-1----:R-:W-:-:S02]  /*11f0*/  IMAD.U32 R4, RZ, RZ, UR4 ;  /* 0x00000004ff047e24 */ /* 0x002fc4000f8e00ff */
[----:B------:R-:W-:Y:S02]  /*1200*/  IMAD.U32 R5, RZ, RZ, UR5 ;  /* 0x00000005ff057e24 */ /* 0x000fe4000f8e00ff */
[----:B------:R-:W-:Y:S02]  /*1210*/  IMAD.MOV.U32 R6, RZ, RZ, R23 ;  /* 0x000000ffff067224 */ /* 0x000fe400078e0017 */
[----:B------:R-:W-:Y:S01]  /*1220*/  STS.64 [R19], R8 ;  /* 0x0000000813007388 */ /* 0x000fe20000000a00 */
[----:B------:R-:W-:-:S03]  /*1230*/  IMAD.MOV.U32 R7, RZ, RZ, R22 ;  /* 0x000000ffff077224 */ /* 0x000fc600078e0016 */
[----:B------:R-:W1:Y:S04]  /*1240*/  LDS.64 R10, [R16+0x8] ;  /* 0x00000800100a7984 */ /* 0x000e680000000a00 */
[----:B01----:R1:W-:Y:S02]  /*1250*/  STL.64 [R1+0x8], R10 ;  /* 0x0000080a01007387 */ /* 0x0033e40000100a00 */
[----:B------:R-:W-:-:S07]  /*1260*/  LEPC R20, `(.L_x_43) ;  /* 0x000000001014794e */ /* 0x000fce0000000000 */
[----:B-1----:R-:W-:Y:S05]  /*1270*/  CALL.ABS.NOINC R2 ;  /* 0x0000000002007343 */ /* 0x002fea0003c00000 */
.L_x_43:
[----:B------:R0:W-:Y:S01]  /*1280*/  LDS.64 R2, [R25+0x8] ;  /* 0x0000080019027984 */ /* 0x0001e20000000a00 */
[----:B------:R-:W-:-:S03]  /*1290*/  VIADD R18, R18, 0x4 ;  /* 0x0000000412127836 */ /* 0x000fc60000000000 */
[----:B------:R1:W-:Y:S02]  /*12a0*/  LDS.64 R4, [R16+0x8] ;  /* 0x0000080010047984 */ /* 0x0003e40000000a00 */
[----:B------:R-:W-:Y:S02]  /*12b0*/  ISETP.NE.AND P0, PT, R18, R17, PT ;  /* 0x000000111200720c */ /* 0x000fe40003f05270 */
[----:B------:R-:W2:Y:S01]  /*12c0*/  LDS.64 R6, [R19] ;  /* 0x0000000013067984 */ /* 0x000ea20000000a00 */
[----:B0-----:R-:W-:Y:S02]  /*12d0*/  VIADD R25, R25, 0x20 ;  /* 0x0000002019197836 */ /* 0x001fe40000000000 */
[----:B-1----:R-:W-:Y:S01]  /*12e0*/  VIADD R16, R16, 0x20 ;  /* 0x0000002010107836 */ /* 0x002fe20000000000 */
[----:B--2---:R-:W-:-:S07]  /*12f0*/  DFMA R8, -R2, R4, R6 ;  /* 0x000000040208722b */ /* 0x004fce0000000106 */
[----:B------:R1:W-:Y:S01]  /*1300*/  STS.64 [R19], R8 ;  /* 0x0000000813007388 */ /* 0x0003e20000000a00 */
[----:B------:R-:W-:Y:S05]  /*1310*/  @P0 BRA `(.L_x_44) ;  /* 0xfffffff800dc0947 */ /* 0x000fea000383ffff */
[----:B------:R-:W-:Y:S05]  /*1320*/  BSYNC.RECONVERGENT B6 ;  /* 0x0000000000067941 */ /* 0x000fea0003800200 */
.L_x_39:
[----:B------:R-:W-:Y:S05]  /*1330*/  BSYNC.RECONVERGENT B7 ;  /* 0x0000000000077941 */ /* 0x000fea0003800200 */
.L_x_38:
[----:B------:R-:W-:-:S04]  /*1340*/  LOP3.LUT R18, R24, 0x3, RZ, 0xc0, !PT ;  /* 0x0000000318127812 */ /* 0x000fc800078ec0ff */
[----:B------:R-:W-:-:S13]  /*1350*/  ISETP.NE.AND P0, PT, R18, RZ, PT ;  /* 0x000000ff1200720c */ /* 0x000fda0003f05270 */
[----:B------:R-:W-:Y:S05]  /*1360*/  @!P0 BRA `(.L_x_37) ;  /* 0x0000000000908947 */ /* 0x000fea0003800000 */
[----:B------:R-:W2:Y:S01]  /*1370*/  LDC R3, c[0x0][0x398] ;  /* 0x0000e600ff037b82 */ /* 0x000ea20000000800 */
[----:B------:R-:W-:Y:S01]  /*1380*/  IMAD.SHL.U32 R0, R17, 0x8, RZ ;  /* 0x0000000811007824 */ /* 0x000fe200078e00ff */
[----:B------:R-:W-:Y:S01]  /*1390*/  UMOV UR4, 0x400 ;  /* 0x0000040000047882 */ /* 0x000fe20000000000 */
[----:B------:R-:W-:Y:S01]  /*13a0*/  IMAD.IADD R25, R26, 0x1, R17 ;  /* 0x000000011a197824 */ /* 0x000fe200078e0211 */
[----:B------:R-:W-:Y:S01]  /*13b0*/  BSSY.RECONVERGENT B6, `(.L_x_37) ;  /* 0x000001f000067945 */ /* 0x000fe20003800200 */
[----:B------:R-:W-:-:S03]  /*13c0*/  IMAD.MOV R18, RZ, RZ, -R18 ;  /* 0x000000ffff127224 */ /* 0x000fc600078e0a12 */
[----:B------:R-:W3:Y:S01]  /*13d0*/  S2UR UR5, SR_CgaCtaId ;  /* 0x00000000000579c3 */ /* 0x000ee20000008800 */
[----:B--2---:R-:W-:-:S05]  /*13e0*/  LEA R2, R3, 0x8, 0x3 ;  /* 0x0000000803027811 */ /* 0x004fca00078e18ff */
[----:B------:R-:W-:Y:S01]  /*13f0*/  IMAD R0, R2, R3, R0 ;  /* 0x0000000302007224 */ /* 0x000fe200078e0200 */
[----:B---3--:R-:W-:-:S06]  /*1400*/  ULEA UR4, UR5, UR4, 0x18 ;  /* 0x0000000405047291 */ /* 0x008fcc000f8ec0ff */
[----:B------:R-:W-:Y:S01]  /*1410*/  LEA R25, R25, UR4, 0x3 ;  /* 0x0000000419197c11 */ /* 0x000fe2000f8e18ff */
[----:B------:R-:W-:-:S07]  /*1420*/  VIADD R16, R0, UR4 ;  /* 0x0000000400107c36 */ /* 0x000fce0008000000 */
.L_x_46:
[----:B012---:R-:W0:Y:S01]  /*1430*/  LDS.64 R8, [R16] ;  /* 0x0000000010087984 */ /* 0x007e220000000a00 */
[----:B------:R-:W-:Y:S01]  /*1440*/  MOV R2, 0x0 ;  /* 0x0000000000027802 */ /* 0x000fe20000000f00 */
[----:B------:R-:W1:Y:S01]  /*1450*/  LDCU.64 UR4, c[0x4][0x10] ;  /* 0x01000200ff0477ac */ /* 0x000e620008000a00 */
[----:B------:R-:W-:Y:S01]  /*1460*/  IMAD.MOV.U32 R6, RZ, RZ, R23 ;  /* 0x000000ffff067224 */ /* 0x000fe200078e0017 */
[----:B------:R2:W-:Y:S01]  /*1470*/  STL [R1], R17 ;  /* 0x0000001101007387 */ /* 0x0005e20000100800 */
[----:B------:R-:W-:Y:S02]  /*1480*/  IMAD.MOV.U32 R7, RZ, RZ, R22 ;  /* 0x000000ffff077224 */ /* 0x000fe400078e0016 */
[----:B------:R-:W3:Y:S01]  /*1490*/  LDC.64 R2, c[0x4][R2] ;  /* 0x0100000002027b82 */ /* 0x000ee20000000a00 */
[----:B-1----:R-:W-:Y:S02]  /*14a0*/  IMAD.U32 R4, RZ, RZ, UR4 ;  /* 0x00000004ff047e24 */ /* 0x002fe4000f8e00ff */
[----:B------:R-:W-:Y:S01]  /*14b0*/  IMAD.U32 R5, RZ, RZ, UR5 ;  /* 0x00000005ff057e24 */ /* 0x000fe2000f8e00ff */
[----:B0-----:R2:W-:Y:S06]  /*14c0*/  STL.64 [R1+0x8], R8 ;  /* 0x0000080801007387 */ /* 0x0015ec0000100a00 */
[----:B------:R-:W-:-:S07]  /*14d0*/  LEPC R20, `(.L_x_45) ;  /* 0x000000001014794e */ /* 0x000fce0000000000 */
[----:B--23--:R-:W-:Y:S05]  /*14e0*/  CALL.ABS.NOINC R2 ;  /* 0x0000000002007343 */ /* 0x00cfea0003c00000 */
.L_x_45:
        /* <DEDUP_REMOVED lines=12> */
.L_x_37:
[----:B------:R-:W-:Y:S05]  /*15b0*/  BSYNC.RECONVERGENT B8 ;  /* 0x0000000000087941 */ /* 0x000fea0003800200 */
.L_x_36:
[----:B------:R-:W3:Y:S01]  /*15c0*/  LDC.64 R2, c[0x0][0x390] ;  /* 0x0000e400ff027b82 */ /* 0x000ee20000000a00 */
[----:B------:R-:W4:Y:S01]  /*15d0*/  LDCU.64 UR6, c[0x0][0x358] ;  /* 0x00006b00ff0677ac */ /* 0x000f220008000a00 */
[----:B------:R-:W-:Y:S01]  /*15e0*/  MOV R0, 0x0 ;  /* 0x0000000000007802 */ /* 0x000fe20000000f00 */
[----:B------:R0:W-:Y:S01]  /*15f0*/  STL [R1], R24 ;  /* 0x0000001801007387 */ /* 0x0001e20000100800 */
[----:B------:R-:W-:Y:S01]  /*1600*/  IMAD.MOV.U32 R6, RZ, RZ, R23 ;  /* 0x000000ffff067224 */ /* 0x000fe200078e0017 */
[----:B------:R-:W5:Y:S01]  /*1610*/  LDCU.64 UR4, c[0x4][0x18] ;  /* 0x01000300ff0477ac */ /* 0x000f620008000a00 */
[----:B------:R-:W-:Y:S01]  /*1620*/  IMAD.MOV.U32 R7, RZ, RZ, R22 ;  /* 0x000000ffff077224 */ /* 0x000fe200078e0016 */
[----:B------:R0:W-:Y:S01]  /*1630*/  STL.64 [R1+0x8], R8 ;  /* 0x0000080801007387 */ /* 0x0001e20000100a00 */
[----:B------:R0:W1:Y:S01]  /*1640*/  LDC.64 R10, c[0x4][R0] ;  /* 0x01000000000a7b82 */ /* 0x0000620000000a00 */
[----:B-----5:R-:W-:Y:S02]  /*1650*/  IMAD.U32 R4, RZ, RZ, UR4 ;  /* 0x00000004ff047e24 */ /* 0x020fe4000f8e00ff */
[----:B---3--:R-:W-:-:S04]  /*1660*/  IMAD.WIDE.U32 R2, R24, 0x8, R2 ;  /* 0x0000000818027825 */ /* 0x008fc800078e0002 */
[----:B0-----:R-:W-:Y:S01]  /*1670*/  IMAD.U32 R5, RZ, RZ, UR5 ;  /* 0x00000005ff057e24 */ /* 0x001fe2000f8e00ff */
[----:B----4-:R0:W-:Y:S06]  /*1680*/  STG.E.64 desc[UR6][R2.64], R8 ;  /* 0x0000000802007986 */ /* 0x0101ec000c101b06 */
[----:B------:R-:W-:-:S07]  /*1690*/  LEPC R20, `(.L_x_47) ;  /* 0x000000001014794e */ /* 0x000fce0000000000 */
[----:B012---:R-:W-:Y:S05]  /*16a0*/  CALL.ABS.NOINC R10 ;  /* 0x000000000a007343 */ /* 0x007fea0003c00000 */
.L_x_47:
[----:B------:R-:W-:Y:S05]  /*16b0*/  EXIT ;  /* 0x000000000000794d */ /* 0x000fea0003800000 */
.L_x_48:
        /* <DEDUP_REMOVED lines=12> */
.L_x_51:


//--------------------- .nv.global.init           --------------------------
	.section	.nv.global.init,"aw",@progbits
.nv.global.init:
	.type		$str,@object
	.size		$str,($str$4 - $str)
$str:
        /*0000*/ 	.byte	0x72, 0x6f, 0x77, 0x20, 0x3d, 0x20, 0x25, 0x64, 0x0a, 0x00
	.type		$str$4,@object
	.size		$str$4,($str$2 - $str$4)
$str$4:
        /*000a*/ 	.byte	0x58, 0x5b, 0x25, 0x64, 0x5d, 0x20, 0x3d, 0x20, 0x25, 0x66, 0x0a, 0x00
	.type		$str$2,@object
	.size		$str$2,($str$3 - $str$2)
$str$2:
        /*0016*/ 	.byte	0x59, 0x5b, 0x25, 0x64, 0x5d, 0x20, 0x3d, 0x20, 0x25, 0x66, 0x0a, 0x00
	.type		$str$3,@object
	.size		$str$3,($str$1 - $str$3)
$str$3:
        /*0022*/ 	.byte	0x58, 0x2d, 0x73, 0x68, 0x61, 0x72, 0x65, 0x64, 0x5b, 0x25, 0x64, 0x5d, 0x20, 0x75, 0x73, 0x65
        /*0032*/ 	.byte	0x64, 0x20, 0x3d, 0x20, 0x25, 0x66, 0x0a, 0x00
	.type		$str$1,@object
	.size		$str$1,(.L_1 - $str$1)
$str$1:
        /*003a*/ 	.byte	0x59, 0x2d, 0x73, 0x68, 0x61, 0x72, 0x65, 0x64, 0x5b, 0x25, 0x64, 0x5d, 0x20, 0x75, 0x73, 0x65
        /*004a*/ 	.byte	0x64, 0x20, 0x3d, 0x20, 0x25, 0x66, 0x0a, 0x00
.L_1:


//--------------------- .nv.shared._Z20backwardSubstitutionPdS_S_i --------------------------
	.section	.nv.shared._Z20backwardSubstitutionPdS_S_i,"aw",@nobits
	.sectionflags	@""
	.align	16
	.zero		1024


//--------------------- .nv.shared.reserved.0     --------------------------
	.section	.nv.shared.reserved.0,"aw",@nobits
	.weak		__nv_reservedSMEM_offset_0_alias
	.size		__nv_reservedSMEM_offset_0_alias, 0, 64
	.other		__nv_reservedSMEM_offset_0_alias,@"STO_CUDA_RESERVED_SHARED STV_DEFAULT"
__nv_reservedSMEM_offset_0_alias:
	.zero		0
	.zero		64


//--------------------- .nv.shared._Z19forwardSubstitutionPdS_S_i --------------------------
	.section	.nv.shared._Z19forwardSubstitutionPdS_S_i,"aw",@nobits
	.sectionflags	@""
	.align	16
	.zero		1024


//--------------------- .nv.constant0._Z20backwardSubstitutionPdS_S_i --------------------------
	.section	.nv.constant0._Z20backwardSubstitutionPdS_S_i,"a",@progbits
	.sectionflags	@""
	.align	4
.nv.constant0._Z20backwardSubstitutionPdS_S_i:
	.zero		924


//--------------------- .nv.constant0._Z19forwardSubstitutionPdS_S_i --------------------------
	.section	.nv.constant0._Z19forwardSubstitutionPdS_S_i,"a",@progbits
	.sectionflags	@""
	.align	4
.nv.constant0._Z19forwardSubstitutionPdS_S_i:
	.zero		924


//--------------------- SYMBOLS --------------------------

	.type		.nv.reservedSmem.offset0,@object
	.size		.nv.reservedSmem.offset0,0x4
	.type		.nv.reservedSmem.cap,@object
	.size		.nv.reservedSmem.cap,0x4
	.type		vprintf,@function
